//
// Generated by NVIDIA NVVM Compiler
//
// Compiler Build ID: CL-36424714
// Cuda compilation tools, release 13.0, V13.0.88
// Based on NVVM 20.0.0
//

.version 9.0
.target sm_100
.address_size 64

	// .globl	_Z6kernelPfS_S_
.extern .shared .align 16 .b8 SharedStorageBase[];

.visible .entry _Z6kernelPfS_S_(
	.param .u64 .ptr .align 1 _Z6kernelPfS_S__param_0,
	.param .u64 .ptr .align 1 _Z6kernelPfS_S__param_1,
	.param .u64 .ptr .align 1 _Z6kernelPfS_S__param_2
)
{
	.reg .pred 	%p<18>;
	.reg .b16 	%rs<11>;
	.reg .b32 	%r<591>;
	.reg .b32 	%f<770>;
	.reg .b64 	%rd<116>;

	ld.param.u64 	%rd34, [_Z6kernelPfS_S__param_0];
	ld.param.u64 	%rd35, [_Z6kernelPfS_S__param_1];
	mov.u32 	%r166, %ctaid.x;
	shl.b32 	%r167, %r166, 4;
	and.b32  	%r168, %r167, 2147483520;
	shl.b32 	%r169, %r166, 7;
	and.b32  	%r170, %r169, 896;
	mov.u32 	%r171, %tid.x;
	and.b32  	%r172, %r171, 127;
	shr.u32 	%r173, %r171, 7;
	or.b32  	%r174, %r172, %r168;
	shl.b32 	%r175, %r173, 10;
	add.s32 	%r176, %r175, %r174;
	mul.wide.u32 	%rd36, %r176, 4;
	add.s64 	%rd10, %rd34, %rd36;
	or.b32  	%r177, %r170, %r172;
	shl.b32 	%r178, %r173, 12;
	shl.b32 	%r179, %r177, 2;
	or.b32  	%r180, %r178, %r179;
	cvt.u64.u32 	%rd37, %r180;
	add.s64 	%rd14, %rd35, %rd37;
	shr.u32 	%r181, %r171, 5;
	shfl.sync.idx.b32	%r1|%p1, %r181, 0, 31, -1;
	and.b32  	%r182, %r171, 1;
	shr.u32 	%r183, %r171, 3;
	and.b32  	%r184, %r183, 2;
	or.b32  	%r185, %r184, %r182;
	shl.b32 	%r186, %r185, 4;
	shl.b32 	%r187, %r171, 3;
	and.b32  	%r188, %r187, 112;
	mov.u32 	%r189, SharedStorageBase;
	add.s32 	%r190, %r189, %r188;
	shr.s32 	%r191, %r1, 31;
	shr.u32 	%r192, %r191, 29;
	add.s32 	%r193, %r1, %r192;
	and.b32  	%r194, %r193, 65528;
	sub.s32 	%r195, %r1, %r194;
	cvt.u16.u32 	%rs1, %r195;
	cvt.s8.s32 	%rs2, %r195;
	shr.u16 	%rs3, %rs2, 13;
	and.b16  	%rs4, %rs3, 3;
	add.s16 	%rs5, %rs1, %rs4;
	cvt.s16.s8 	%rs6, %rs5;
	shr.s16 	%rs7, %rs6, 2;
	mul.wide.s16 	%r196, %rs7, 256;
	add.s32 	%r197, %r190, %r196;
	and.b16  	%rs8, %rs5, -4;
	sub.s16 	%rs9, %rs1, %rs8;
	cvt.u32.u16 	%r198, %rs9;
	cvt.s32.s8 	%r2, %r198;
	cvt.s32.s16 	%r3, %rs7;
	cvt.s16.s8 	%rs10, %rs9;
	mul.wide.s16 	%r199, %rs10, 128;
	or.b32  	%r200, %r186, %r199;
	add.s32 	%r585, %r189, %r200;
	add.s32 	%r584, %r197, 16384;
	shl.b32 	%r201, %r171, 2;
	add.s32 	%r93, %r189, %r201;
	add.s32 	%r101, %r93, 16384;
	mov.b32 	%r140, 4;
	// begin inline asm
	cp.async.ca.shared.global.L2::128B [%r93], [%rd10], 4, %r140;

	// end inline asm
	add.s64 	%rd11, %rd10, 8192;
	add.s32 	%r95, %r93, 1024;
	// begin inline asm
	cp.async.ca.shared.global.L2::128B [%r95], [%rd11], 4, %r140;

	// end inline asm
	add.s64 	%rd12, %rd10, 16384;
	add.s32 	%r97, %r93, 2048;
	// begin inline asm
	cp.async.ca.shared.global.L2::128B [%r97], [%rd12], 4, %r140;

	// end inline asm
	add.s64 	%rd13, %rd10, 24576;
	add.s32 	%r99, %r93, 3072;
	// begin inline asm
	cp.async.ca.shared.global.L2::128B [%r99], [%rd13], 4, %r140;

	// end inline asm
	// begin inline asm
	cp.async.ca.shared.global.L2::128B [%r101], [%rd14], 4, %r140;

	// end inline asm
	add.s64 	%rd15, %rd14, 8192;
	add.s32 	%r103, %r93, 17408;
	// begin inline asm
	cp.async.ca.shared.global.L2::128B [%r103], [%rd15], 4, %r140;

	// end inline asm
	add.s64 	%rd16, %rd14, 16384;
	add.s32 	%r105, %r93, 18432;
	// begin inline asm
	cp.async.ca.shared.global.L2::128B [%r105], [%rd16], 4, %r140;

	// end inline asm
	add.s64 	%rd17, %rd14, 24576;
	add.s32 	%r107, %r93, 19456;
	// begin inline asm
	cp.async.ca.shared.global.L2::128B [%r107], [%rd17], 4, %r140;

	// end inline asm
	add.s64 	%rd22, %rd14, 32768;
	// begin inline asm
	cp.async.commit_group;

	// end inline asm
	add.s64 	%rd18, %rd10, 32768;
	add.s32 	%r109, %r93, 4096;
	// begin inline asm
	cp.async.ca.shared.global.L2::128B [%r109], [%rd18], 4, %r140;

	// end inline asm
	add.s64 	%rd19, %rd10, 40960;
	add.s32 	%r111, %r93, 5120;
	// begin inline asm
	cp.async.ca.shared.global.L2::128B [%r111], [%rd19], 4, %r140;

	// end inline asm
	add.s64 	%rd20, %rd10, 49152;
	add.s32 	%r113, %r93, 6144;
	// begin inline asm
	cp.async.ca.shared.global.L2::128B [%r113], [%rd20], 4, %r140;

	// end inline asm
	add.s64 	%rd21, %rd10, 57344;
	add.s32 	%r115, %r93, 7168;
	// begin inline asm
	cp.async.ca.shared.global.L2::128B [%r115], [%rd21], 4, %r140;

	// end inline asm
	add.s32 	%r117, %r93, 20480;
	// begin inline asm
	cp.async.ca.shared.global.L2::128B [%r117], [%rd22], 4, %r140;

	// end inline asm
	add.s64 	%rd23, %rd14, 40960;
	add.s32 	%r119, %r93, 21504;
	// begin inline asm
	cp.async.ca.shared.global.L2::128B [%r119], [%rd23], 4, %r140;

	// end inline asm
	add.s64 	%rd24, %rd14, 49152;
	add.s32 	%r121, %r93, 22528;
	// begin inline asm
	cp.async.ca.shared.global.L2::128B [%r121], [%rd24], 4, %r140;

	// end inline asm
	add.s64 	%rd25, %rd14, 57344;
	add.s32 	%r123, %r93, 23552;
	// begin inline asm
	cp.async.ca.shared.global.L2::128B [%r123], [%rd25], 4, %r140;

	// end inline asm
	add.s64 	%rd30, %rd14, 65536;
	// begin inline asm
	cp.async.commit_group;

	// end inline asm
	add.s64 	%rd26, %rd10, 65536;
	add.s32 	%r125, %r93, 8192;
	// begin inline asm
	cp.async.ca.shared.global.L2::128B [%r125], [%rd26], 4, %r140;

	// end inline asm
	add.s64 	%rd27, %rd10, 73728;
	add.s32 	%r127, %r93, 9216;
	// begin inline asm
	cp.async.ca.shared.global.L2::128B [%r127], [%rd27], 4, %r140;

	// end inline asm
	add.s64 	%rd28, %rd10, 81920;
	add.s32 	%r129, %r93, 10240;
	// begin inline asm
	cp.async.ca.shared.global.L2::128B [%r129], [%rd28], 4, %r140;

	// end inline asm
	add.s64 	%rd29, %rd10, 90112;
	add.s32 	%r131, %r93, 11264;
	// begin inline asm
	cp.async.ca.shared.global.L2::128B [%r131], [%rd29], 4, %r140;

	// end inline asm
	add.s32 	%r133, %r93, 24576;
	// begin inline asm
	cp.async.ca.shared.global.L2::128B [%r133], [%rd30], 4, %r140;

	// end inline asm
	add.s64 	%rd31, %rd14, 73728;
	add.s32 	%r135, %r93, 25600;
	// begin inline asm
	cp.async.ca.shared.global.L2::128B [%r135], [%rd31], 4, %r140;

	// end inline asm
	add.s64 	%rd32, %rd14, 81920;
	add.s32 	%r137, %r93, 26624;
	// begin inline asm
	cp.async.ca.shared.global.L2::128B [%r137], [%rd32], 4, %r140;

	// end inline asm
	add.s64 	%rd33, %rd14, 90112;
	add.s32 	%r139, %r93, 27648;
	// begin inline asm
	cp.async.ca.shared.global.L2::128B [%r139], [%rd33], 4, %r140;

	// end inline asm
	add.s64 	%rd114, %rd10, 98304;
	add.s64 	%rd115, %rd14, 98304;
	// begin inline asm
	cp.async.commit_group;

	// end inline asm
	// begin inline asm
	cp.async.wait_group 2;

	// end inline asm
	bar.sync 	0;
	// begin inline asm
	ld.shared.v4.b32 {%r568, %r569, %r570, %r571}, [%r585];
	// end inline asm
	add.s32 	%r150, %r585, 64;
	// begin inline asm
	ld.shared.v4.b32 {%r564, %r565, %r566, %r567}, [%r150];
	// end inline asm
	// begin inline asm
	ld.shared.v4.b32 {%r576, %r577, %r578, %r579}, [%r584];
	// end inline asm
	add.s32 	%r160, %r197, 16512;
	// begin inline asm
	ld.shared.v4.b32 {%r572, %r573, %r574, %r575}, [%r160];
	// end inline asm
	mov.b32 	%r586, 12288;
	mov.b32 	%r582, 15;
	mov.b32 	%r581, 0;
	mov.b32 	%r580, 3;
	mov.f32 	%f706, 0f00000000;
	mov.b32 	%r563, 124;
	mov.f32 	%f707, %f706;
	mov.f32 	%f708, %f706;
	mov.f32 	%f709, %f706;
	mov.f32 	%f710, %f706;
	mov.f32 	%f711, %f706;
	mov.f32 	%f712, %f706;
	mov.f32 	%f713, %f706;
	mov.f32 	%f714, %f706;
	mov.f32 	%f715, %f706;
	mov.f32 	%f716, %f706;
	mov.f32 	%f717, %f706;
	mov.f32 	%f718, %f706;
	mov.f32 	%f719, %f706;
	mov.f32 	%f720, %f706;
	mov.f32 	%f721, %f706;
	mov.f32 	%f722, %f706;
	mov.f32 	%f723, %f706;
	mov.f32 	%f724, %f706;
	mov.f32 	%f725, %f706;
	mov.f32 	%f726, %f706;
	mov.f32 	%f727, %f706;
	mov.f32 	%f728, %f706;
	mov.f32 	%f729, %f706;
	mov.f32 	%f730, %f706;
	mov.f32 	%f731, %f706;
	mov.f32 	%f732, %f706;
	mov.f32 	%f733, %f706;
	mov.f32 	%f734, %f706;
	mov.f32 	%f735, %f706;
	mov.f32 	%f736, %f706;
	mov.f32 	%f737, %f706;
	mov.f32 	%f738, %f706;
	mov.f32 	%f739, %f706;
	mov.f32 	%f740, %f706;
	mov.f32 	%f741, %f706;
	mov.f32 	%f742, %f706;
	mov.f32 	%f743, %f706;
	mov.f32 	%f744, %f706;
	mov.f32 	%f745, %f706;
	mov.f32 	%f746, %f706;
	mov.f32 	%f747, %f706;
	mov.f32 	%f748, %f706;
	mov.f32 	%f749, %f706;
	mov.f32 	%f750, %f706;
	mov.f32 	%f751, %f706;
	mov.f32 	%f752, %f706;
	mov.f32 	%f753, %f706;
	mov.f32 	%f754, %f706;
	mov.f32 	%f755, %f706;
	mov.f32 	%f756, %f706;
	mov.f32 	%f757, %f706;
	mov.f32 	%f758, %f706;
	mov.f32 	%f759, %f706;
	mov.f32 	%f760, %f706;
	mov.f32 	%f761, %f706;
	mov.f32 	%f762, %f706;
	mov.f32 	%f763, %f706;
	mov.f32 	%f764, %f706;
	mov.f32 	%f765, %f706;
	mov.f32 	%f766, %f706;
	mov.f32 	%f767, %f706;
	mov.f32 	%f768, %f706;
	mov.f32 	%f769, %f706;
	mov.u32 	%r583, %r582;
	mov.u32 	%r587, %r586;
$L__BB0_1:
	.pragma "nounroll";
	mov.b32 	%f194, %r576;
	mov.b32 	%f195, %r577;
	mov.b32 	%f196, %r578;
	mov.b32 	%f197, %r579;
	mov.b32 	%f198, %r572;
	mov.b32 	%f199, %r573;
	mov.b32 	%f200, %r574;
	mov.b32 	%f201, %r575;
	mov.b32 	%f202, %r568;
	mov.b32 	%f203, %r569;
	mov.b32 	%f204, %r570;
	mov.b32 	%f205, %r571;
	mov.b32 	%f206, %r564;
	mov.b32 	%f207, %r565;
	mov.b32 	%f208, %r566;
	mov.b32 	%f209, %r567;
	add.s32 	%r216, %r584, 512;
	add.s32 	%r206, %r585, 512;
	// begin inline asm
	ld.shared.v4.b32 {%r202, %r203, %r204, %r205}, [%r206];
	// end inline asm
	mov.b32 	%f210, %r202;
	mov.b32 	%f211, %r203;
	mov.b32 	%f212, %r204;
	mov.b32 	%f213, %r205;
	add.s32 	%r211, %r585, 576;
	// begin inline asm
	ld.shared.v4.b32 {%r207, %r208, %r209, %r210}, [%r211];
	// end inline asm
	mov.b32 	%f214, %r207;
	mov.b32 	%f215, %r208;
	mov.b32 	%f216, %r209;
	mov.b32 	%f217, %r210;
	// begin inline asm
	ld.shared.v4.b32 {%r212, %r213, %r214, %r215}, [%r216];
	// end inline asm
	mov.b32 	%f218, %r212;
	mov.b32 	%f219, %r213;
	mov.b32 	%f220, %r214;
	mov.b32 	%f221, %r215;
	add.s32 	%r221, %r584, 640;
	// begin inline asm
	ld.shared.v4.b32 {%r217, %r218, %r219, %r220}, [%r221];
	// end inline asm
	mov.b32 	%f222, %r217;
	mov.b32 	%f223, %r218;
	mov.b32 	%f224, %r219;
	mov.b32 	%f225, %r220;
	add.s32 	%r230, %r585, 1024;
	add.s32 	%r240, %r584, 1024;
	fma.rn.f32 	%f226, %f202, %f194, %f769;
	fma.rn.f32 	%f227, %f203, %f194, %f761;
	fma.rn.f32 	%f228, %f203, %f195, %f760;
	fma.rn.f32 	%f229, %f202, %f195, %f768;
	fma.rn.f32 	%f230, %f204, %f194, %f753;
	fma.rn.f32 	%f231, %f205, %f194, %f745;
	fma.rn.f32 	%f232, %f205, %f195, %f744;
	fma.rn.f32 	%f233, %f204, %f195, %f752;
	fma.rn.f32 	%f234, %f206, %f194, %f737;
	fma.rn.f32 	%f235, %f207, %f194, %f729;
	fma.rn.f32 	%f236, %f207, %f195, %f728;
	fma.rn.f32 	%f237, %f206, %f195, %f736;
	fma.rn.f32 	%f238, %f208, %f194, %f721;
	fma.rn.f32 	%f239, %f209, %f194, %f713;
	fma.rn.f32 	%f240, %f209, %f195, %f712;
	fma.rn.f32 	%f241, %f208, %f195, %f720;
	fma.rn.f32 	%f242, %f208, %f196, %f719;
	fma.rn.f32 	%f243, %f209, %f196, %f711;
	fma.rn.f32 	%f244, %f209, %f197, %f710;
	fma.rn.f32 	%f245, %f208, %f197, %f718;
	fma.rn.f32 	%f246, %f206, %f196, %f735;
	fma.rn.f32 	%f247, %f207, %f196, %f727;
	fma.rn.f32 	%f248, %f207, %f197, %f726;
	fma.rn.f32 	%f249, %f206, %f197, %f734;
	fma.rn.f32 	%f250, %f204, %f196, %f751;
	fma.rn.f32 	%f251, %f205, %f196, %f743;
	fma.rn.f32 	%f252, %f205, %f197, %f742;
	fma.rn.f32 	%f253, %f204, %f197, %f750;
	fma.rn.f32 	%f254, %f202, %f196, %f767;
	fma.rn.f32 	%f255, %f203, %f196, %f759;
	fma.rn.f32 	%f256, %f203, %f197, %f758;
	fma.rn.f32 	%f257, %f202, %f197, %f766;
	fma.rn.f32 	%f258, %f202, %f198, %f765;
	fma.rn.f32 	%f259, %f203, %f198, %f757;
	fma.rn.f32 	%f260, %f203, %f199, %f756;
	fma.rn.f32 	%f261, %f202, %f199, %f764;
	fma.rn.f32 	%f262, %f204, %f198, %f749;
	fma.rn.f32 	%f263, %f205, %f198, %f741;
	fma.rn.f32 	%f264, %f205, %f199, %f740;
	fma.rn.f32 	%f265, %f204, %f199, %f748;
	fma.rn.f32 	%f266, %f206, %f198, %f733;
	fma.rn.f32 	%f267, %f207, %f198, %f725;
	fma.rn.f32 	%f268, %f207, %f199, %f724;
	fma.rn.f32 	%f269, %f206, %f199, %f732;
	fma.rn.f32 	%f270, %f208, %f198, %f717;
	fma.rn.f32 	%f271, %f209, %f198, %f709;
	fma.rn.f32 	%f272, %f209, %f199, %f708;
	fma.rn.f32 	%f273, %f208, %f199, %f716;
	fma.rn.f32 	%f274, %f208, %f200, %f715;
	fma.rn.f32 	%f275, %f209, %f200, %f707;
	fma.rn.f32 	%f276, %f209, %f201, %f706;
	fma.rn.f32 	%f277, %f208, %f201, %f714;
	fma.rn.f32 	%f278, %f206, %f200, %f731;
	fma.rn.f32 	%f279, %f207, %f200, %f723;
	fma.rn.f32 	%f280, %f207, %f201, %f722;
	fma.rn.f32 	%f281, %f206, %f201, %f730;
	fma.rn.f32 	%f282, %f204, %f200, %f747;
	fma.rn.f32 	%f283, %f205, %f200, %f739;
	fma.rn.f32 	%f284, %f205, %f201, %f738;
	fma.rn.f32 	%f285, %f204, %f201, %f746;
	fma.rn.f32 	%f286, %f202, %f200, %f763;
	fma.rn.f32 	%f287, %f203, %f200, %f755;
	fma.rn.f32 	%f288, %f203, %f201, %f754;
	fma.rn.f32 	%f289, %f202, %f201, %f762;
	and.b32  	%r222, %r582, 1;
	mov.u32 	%r358, %tid.x;
	shl.b32 	%r359, %r358, 2;
	mov.u32 	%r360, SharedStorageBase;
	add.s32 	%r361, %r360, %r359;
	add.s32 	%r223, %r361, %r587;
	// begin inline asm
	{
  .reg .pred p;
  setp.ne.b32 p, %r222, 0;
  @p cp.async.ca.shared.global.L2::128B [%r223], [%rd114], 4;
}

	// end inline asm
	and.b32  	%r224, %r583, 1;
	add.s32 	%r362, %r361, %r586;
	add.s32 	%r225, %r362, 16384;
	// begin inline asm
	{
  .reg .pred p;
  setp.ne.b32 p, %r224, 0;
  @p cp.async.ca.shared.global.L2::128B [%r225], [%rd115], 4;
}

	// end inline asm
	// begin inline asm
	ld.shared.v4.b32 {%r226, %r227, %r228, %r229}, [%r230];
	// end inline asm
	mov.b32 	%f290, %r226;
	mov.b32 	%f291, %r227;
	mov.b32 	%f292, %r228;
	mov.b32 	%f293, %r229;
	add.s32 	%r235, %r585, 1088;
	// begin inline asm
	ld.shared.v4.b32 {%r231, %r232, %r233, %r234}, [%r235];
	// end inline asm
	mov.b32 	%f294, %r231;
	mov.b32 	%f295, %r232;
	mov.b32 	%f296, %r233;
	mov.b32 	%f297, %r234;
	// begin inline asm
	ld.shared.v4.b32 {%r236, %r237, %r238, %r239}, [%r240];
	// end inline asm
	mov.b32 	%f298, %r236;
	mov.b32 	%f299, %r237;
	mov.b32 	%f300, %r238;
	mov.b32 	%f301, %r239;
	add.s32 	%r245, %r584, 1152;
	// begin inline asm
	ld.shared.v4.b32 {%r241, %r242, %r243, %r244}, [%r245];
	// end inline asm
	mov.b32 	%f302, %r241;
	mov.b32 	%f303, %r242;
	mov.b32 	%f304, %r243;
	mov.b32 	%f305, %r244;
	add.s32 	%r254, %r585, 1536;
	add.s32 	%r264, %r584, 1536;
	fma.rn.f32 	%f306, %f210, %f218, %f226;
	fma.rn.f32 	%f307, %f211, %f218, %f227;
	fma.rn.f32 	%f308, %f211, %f219, %f228;
	fma.rn.f32 	%f309, %f210, %f219, %f229;
	fma.rn.f32 	%f310, %f212, %f218, %f230;
	fma.rn.f32 	%f311, %f213, %f218, %f231;
	fma.rn.f32 	%f312, %f213, %f219, %f232;
	fma.rn.f32 	%f313, %f212, %f219, %f233;
	fma.rn.f32 	%f314, %f214, %f218, %f234;
	fma.rn.f32 	%f315, %f215, %f218, %f235;
	fma.rn.f32 	%f316, %f215, %f219, %f236;
	fma.rn.f32 	%f317, %f214, %f219, %f237;
	fma.rn.f32 	%f318, %f216, %f218, %f238;
	fma.rn.f32 	%f319, %f217, %f218, %f239;
	fma.rn.f32 	%f320, %f217, %f219, %f240;
	fma.rn.f32 	%f321, %f216, %f219, %f241;
	fma.rn.f32 	%f322, %f216, %f220, %f242;
	fma.rn.f32 	%f323, %f217, %f220, %f243;
	fma.rn.f32 	%f324, %f217, %f221, %f244;
	fma.rn.f32 	%f325, %f216, %f221, %f245;
	fma.rn.f32 	%f326, %f214, %f220, %f246;
	fma.rn.f32 	%f327, %f215, %f220, %f247;
	fma.rn.f32 	%f328, %f215, %f221, %f248;
	fma.rn.f32 	%f329, %f214, %f221, %f249;
	fma.rn.f32 	%f330, %f212, %f220, %f250;
	fma.rn.f32 	%f331, %f213, %f220, %f251;
	fma.rn.f32 	%f332, %f213, %f221, %f252;
	fma.rn.f32 	%f333, %f212, %f221, %f253;
	fma.rn.f32 	%f334, %f210, %f220, %f254;
	fma.rn.f32 	%f335, %f211, %f220, %f255;
	fma.rn.f32 	%f336, %f211, %f221, %f256;
	fma.rn.f32 	%f337, %f210, %f221, %f257;
	fma.rn.f32 	%f338, %f210, %f222, %f258;
	fma.rn.f32 	%f339, %f211, %f222, %f259;
	fma.rn.f32 	%f340, %f211, %f223, %f260;
	fma.rn.f32 	%f341, %f210, %f223, %f261;
	fma.rn.f32 	%f342, %f212, %f222, %f262;
	fma.rn.f32 	%f343, %f213, %f222, %f263;
	fma.rn.f32 	%f344, %f213, %f223, %f264;
	fma.rn.f32 	%f345, %f212, %f223, %f265;
	fma.rn.f32 	%f346, %f214, %f222, %f266;
	fma.rn.f32 	%f347, %f215, %f222, %f267;
	fma.rn.f32 	%f348, %f215, %f223, %f268;
	fma.rn.f32 	%f349, %f214, %f223, %f269;
	fma.rn.f32 	%f350, %f216, %f222, %f270;
	fma.rn.f32 	%f351, %f217, %f222, %f271;
	fma.rn.f32 	%f352, %f217, %f223, %f272;
	fma.rn.f32 	%f353, %f216, %f223, %f273;
	fma.rn.f32 	%f354, %f216, %f224, %f274;
	fma.rn.f32 	%f355, %f217, %f224, %f275;
	fma.rn.f32 	%f356, %f217, %f225, %f276;
	fma.rn.f32 	%f357, %f216, %f225, %f277;
	fma.rn.f32 	%f358, %f214, %f224, %f278;
	fma.rn.f32 	%f359, %f215, %f224, %f279;
	fma.rn.f32 	%f360, %f215, %f225, %f280;
	fma.rn.f32 	%f361, %f214, %f225, %f281;
	fma.rn.f32 	%f362, %f212, %f224, %f282;
	fma.rn.f32 	%f363, %f213, %f224, %f283;
	fma.rn.f32 	%f364, %f213, %f225, %f284;
	fma.rn.f32 	%f365, %f212, %f225, %f285;
	fma.rn.f32 	%f366, %f210, %f224, %f286;
	fma.rn.f32 	%f367, %f211, %f224, %f287;
	fma.rn.f32 	%f368, %f211, %f225, %f288;
	fma.rn.f32 	%f369, %f210, %f225, %f289;
	shr.u32 	%r363, %r582, 1;
	and.b32  	%r246, %r363, 1;
	add.s32 	%r247, %r223, 1024;
	add.s64 	%rd40, %rd114, 8192;
	// begin inline asm
	{
  .reg .pred p;
  setp.ne.b32 p, %r246, 0;
  @p cp.async.ca.shared.global.L2::128B [%r247], [%rd40], 4;
}

	// end inline asm
	shr.u32 	%r364, %r583, 1;
	and.b32  	%r248, %r364, 1;
	add.s32 	%r249, %r362, 17408;
	add.s64 	%rd41, %rd115, 8192;
	// begin inline asm
	{
  .reg .pred p;
  setp.ne.b32 p, %r248, 0;
  @p cp.async.ca.shared.global.L2::128B [%r249], [%rd41], 4;
}

	// end inline asm
	// begin inline asm
	ld.shared.v4.b32 {%r250, %r251, %r252, %r253}, [%r254];
	// end inline asm
	mov.b32 	%f370, %r250;
	mov.b32 	%f371, %r251;
	mov.b32 	%f372, %r252;
	mov.b32 	%f373, %r253;
	add.s32 	%r259, %r585, 1600;
	// begin inline asm
	ld.shared.v4.b32 {%r255, %r256, %r257, %r258}, [%r259];
	// end inline asm
	mov.b32 	%f374, %r255;
	mov.b32 	%f375, %r256;
	mov.b32 	%f376, %r257;
	mov.b32 	%f377, %r258;
	// begin inline asm
	ld.shared.v4.b32 {%r260, %r261, %r262, %r263}, [%r264];
	// end inline asm
	mov.b32 	%f378, %r260;
	mov.b32 	%f379, %r261;
	mov.b32 	%f380, %r262;
	mov.b32 	%f381, %r263;
	add.s32 	%r269, %r584, 1664;
	// begin inline asm
	ld.shared.v4.b32 {%r265, %r266, %r267, %r268}, [%r269];
	// end inline asm
	mov.b32 	%f382, %r265;
	mov.b32 	%f383, %r266;
	mov.b32 	%f384, %r267;
	mov.b32 	%f385, %r268;
	add.s32 	%r278, %r585, 2048;
	add.s32 	%r288, %r584, 2048;
	fma.rn.f32 	%f386, %f290, %f298, %f306;
	fma.rn.f32 	%f387, %f291, %f298, %f307;
	fma.rn.f32 	%f388, %f291, %f299, %f308;
	fma.rn.f32 	%f389, %f290, %f299, %f309;
	fma.rn.f32 	%f390, %f292, %f298, %f310;
	fma.rn.f32 	%f391, %f293, %f298, %f311;
	fma.rn.f32 	%f392, %f293, %f299, %f312;
	fma.rn.f32 	%f393, %f292, %f299, %f313;
	fma.rn.f32 	%f394, %f294, %f298, %f314;
	fma.rn.f32 	%f395, %f295, %f298, %f315;
	fma.rn.f32 	%f396, %f295, %f299, %f316;
	fma.rn.f32 	%f397, %f294, %f299, %f317;
	fma.rn.f32 	%f398, %f296, %f298, %f318;
	fma.rn.f32 	%f399, %f297, %f298, %f319;
	fma.rn.f32 	%f400, %f297, %f299, %f320;
	fma.rn.f32 	%f401, %f296, %f299, %f321;
	fma.rn.f32 	%f402, %f296, %f300, %f322;
	fma.rn.f32 	%f403, %f297, %f300, %f323;
	fma.rn.f32 	%f404, %f297, %f301, %f324;
	fma.rn.f32 	%f405, %f296, %f301, %f325;
	fma.rn.f32 	%f406, %f294, %f300, %f326;
	fma.rn.f32 	%f407, %f295, %f300, %f327;
	fma.rn.f32 	%f408, %f295, %f301, %f328;
	fma.rn.f32 	%f409, %f294, %f301, %f329;
	fma.rn.f32 	%f410, %f292, %f300, %f330;
	fma.rn.f32 	%f411, %f293, %f300, %f331;
	fma.rn.f32 	%f412, %f293, %f301, %f332;
	fma.rn.f32 	%f413, %f292, %f301, %f333;
	fma.rn.f32 	%f414, %f290, %f300, %f334;
	fma.rn.f32 	%f415, %f291, %f300, %f335;
	fma.rn.f32 	%f416, %f291, %f301, %f336;
	fma.rn.f32 	%f417, %f290, %f301, %f337;
	fma.rn.f32 	%f418, %f290, %f302, %f338;
	fma.rn.f32 	%f419, %f291, %f302, %f339;
	fma.rn.f32 	%f420, %f291, %f303, %f340;
	fma.rn.f32 	%f421, %f290, %f303, %f341;
	fma.rn.f32 	%f422, %f292, %f302, %f342;
	fma.rn.f32 	%f423, %f293, %f302, %f343;
	fma.rn.f32 	%f424, %f293, %f303, %f344;
	fma.rn.f32 	%f425, %f292, %f303, %f345;
	fma.rn.f32 	%f426, %f294, %f302, %f346;
	fma.rn.f32 	%f427, %f295, %f302, %f347;
	fma.rn.f32 	%f428, %f295, %f303, %f348;
	fma.rn.f32 	%f429, %f294, %f303, %f349;
	fma.rn.f32 	%f430, %f296, %f302, %f350;
	fma.rn.f32 	%f431, %f297, %f302, %f351;
	fma.rn.f32 	%f432, %f297, %f303, %f352;
	fma.rn.f32 	%f433, %f296, %f303, %f353;
	fma.rn.f32 	%f434, %f296, %f304, %f354;
	fma.rn.f32 	%f435, %f297, %f304, %f355;
	fma.rn.f32 	%f436, %f297, %f305, %f356;
	fma.rn.f32 	%f437, %f296, %f305, %f357;
	fma.rn.f32 	%f438, %f294, %f304, %f358;
	fma.rn.f32 	%f439, %f295, %f304, %f359;
	fma.rn.f32 	%f440, %f295, %f305, %f360;
	fma.rn.f32 	%f441, %f294, %f305, %f361;
	fma.rn.f32 	%f442, %f292, %f304, %f362;
	fma.rn.f32 	%f443, %f293, %f304, %f363;
	fma.rn.f32 	%f444, %f293, %f305, %f364;
	fma.rn.f32 	%f445, %f292, %f305, %f365;
	fma.rn.f32 	%f446, %f290, %f304, %f366;
	fma.rn.f32 	%f447, %f291, %f304, %f367;
	fma.rn.f32 	%f448, %f291, %f305, %f368;
	fma.rn.f32 	%f449, %f290, %f305, %f369;
	shr.u32 	%r365, %r582, 2;
	and.b32  	%r270, %r365, 1;
	add.s32 	%r271, %r223, 2048;
	add.s64 	%rd42, %rd114, 16384;
	// begin inline asm
	{
  .reg .pred p;
  setp.ne.b32 p, %r270, 0;
  @p cp.async.ca.shared.global.L2::128B [%r271], [%rd42], 4;
}

	// end inline asm
	shr.u32 	%r366, %r583, 2;
	and.b32  	%r272, %r366, 1;
	add.s32 	%r273, %r362, 18432;
	add.s64 	%rd43, %rd115, 16384;
	// begin inline asm
	{
  .reg .pred p;
  setp.ne.b32 p, %r272, 0;
  @p cp.async.ca.shared.global.L2::128B [%r273], [%rd43], 4;
}

	// end inline asm
	// begin inline asm
	ld.shared.v4.b32 {%r274, %r275, %r276, %r277}, [%r278];
	// end inline asm
	mov.b32 	%f450, %r274;
	mov.b32 	%f451, %r275;
	mov.b32 	%f452, %r276;
	mov.b32 	%f453, %r277;
	add.s32 	%r283, %r585, 2112;
	// begin inline asm
	ld.shared.v4.b32 {%r279, %r280, %r281, %r282}, [%r283];
	// end inline asm
	mov.b32 	%f454, %r279;
	mov.b32 	%f455, %r280;
	mov.b32 	%f456, %r281;
	mov.b32 	%f457, %r282;
	// begin inline asm
	ld.shared.v4.b32 {%r284, %r285, %r286, %r287}, [%r288];
	// end inline asm
	mov.b32 	%f458, %r284;
	mov.b32 	%f459, %r285;
	mov.b32 	%f460, %r286;
	mov.b32 	%f461, %r287;
	add.s32 	%r293, %r584, 2176;
	// begin inline asm
	ld.shared.v4.b32 {%r289, %r290, %r291, %r292}, [%r293];
	// end inline asm
	mov.b32 	%f462, %r289;
	mov.b32 	%f463, %r290;
	mov.b32 	%f464, %r291;
	mov.b32 	%f465, %r292;
	add.s32 	%r302, %r585, 2560;
	add.s32 	%r312, %r584, 2560;
	fma.rn.f32 	%f466, %f370, %f378, %f386;
	fma.rn.f32 	%f467, %f371, %f378, %f387;
	fma.rn.f32 	%f468, %f371, %f379, %f388;
	fma.rn.f32 	%f469, %f370, %f379, %f389;
	fma.rn.f32 	%f470, %f372, %f378, %f390;
	fma.rn.f32 	%f471, %f373, %f378, %f391;
	fma.rn.f32 	%f472, %f373, %f379, %f392;
	fma.rn.f32 	%f473, %f372, %f379, %f393;
	fma.rn.f32 	%f474, %f374, %f378, %f394;
	fma.rn.f32 	%f475, %f375, %f378, %f395;
	fma.rn.f32 	%f476, %f375, %f379, %f396;
	fma.rn.f32 	%f477, %f374, %f379, %f397;
	fma.rn.f32 	%f478, %f376, %f378, %f398;
	fma.rn.f32 	%f479, %f377, %f378, %f399;
	fma.rn.f32 	%f480, %f377, %f379, %f400;
	fma.rn.f32 	%f481, %f376, %f379, %f401;
	fma.rn.f32 	%f482, %f376, %f380, %f402;
	fma.rn.f32 	%f483, %f377, %f380, %f403;
	fma.rn.f32 	%f484, %f377, %f381, %f404;
	fma.rn.f32 	%f485, %f376, %f381, %f405;
	fma.rn.f32 	%f486, %f374, %f380, %f406;
	fma.rn.f32 	%f487, %f375, %f380, %f407;
	fma.rn.f32 	%f488, %f375, %f381, %f408;
	fma.rn.f32 	%f489, %f374, %f381, %f409;
	fma.rn.f32 	%f490, %f372, %f380, %f410;
	fma.rn.f32 	%f491, %f373, %f380, %f411;
	fma.rn.f32 	%f492, %f373, %f381, %f412;
	fma.rn.f32 	%f493, %f372, %f381, %f413;
	fma.rn.f32 	%f494, %f370, %f380, %f414;
	fma.rn.f32 	%f495, %f371, %f380, %f415;
	fma.rn.f32 	%f496, %f371, %f381, %f416;
	fma.rn.f32 	%f497, %f370, %f381, %f417;
	fma.rn.f32 	%f498, %f370, %f382, %f418;
	fma.rn.f32 	%f499, %f371, %f382, %f419;
	fma.rn.f32 	%f500, %f371, %f383, %f420;
	fma.rn.f32 	%f501, %f370, %f383, %f421;
	fma.rn.f32 	%f502, %f372, %f382, %f422;
	fma.rn.f32 	%f503, %f373, %f382, %f423;
	fma.rn.f32 	%f504, %f373, %f383, %f424;
	fma.rn.f32 	%f505, %f372, %f383, %f425;
	fma.rn.f32 	%f506, %f374, %f382, %f426;
	fma.rn.f32 	%f507, %f375, %f382, %f427;
	fma.rn.f32 	%f508, %f375, %f383, %f428;
	fma.rn.f32 	%f509, %f374, %f383, %f429;
	fma.rn.f32 	%f510, %f376, %f382, %f430;
	fma.rn.f32 	%f511, %f377, %f382, %f431;
	fma.rn.f32 	%f512, %f377, %f383, %f432;
	fma.rn.f32 	%f513, %f376, %f383, %f433;
	fma.rn.f32 	%f514, %f376, %f384, %f434;
	fma.rn.f32 	%f515, %f377, %f384, %f435;
	fma.rn.f32 	%f516, %f377, %f385, %f436;
	fma.rn.f32 	%f517, %f376, %f385, %f437;
	fma.rn.f32 	%f518, %f374, %f384, %f438;
	fma.rn.f32 	%f519, %f375, %f384, %f439;
	fma.rn.f32 	%f520, %f375, %f385, %f440;
	fma.rn.f32 	%f521, %f374, %f385, %f441;
	fma.rn.f32 	%f522, %f372, %f384, %f442;
	fma.rn.f32 	%f523, %f373, %f384, %f443;
	fma.rn.f32 	%f524, %f373, %f385, %f444;
	fma.rn.f32 	%f525, %f372, %f385, %f445;
	fma.rn.f32 	%f526, %f370, %f384, %f446;
	fma.rn.f32 	%f527, %f371, %f384, %f447;
	fma.rn.f32 	%f528, %f371, %f385, %f448;
	fma.rn.f32 	%f529, %f370, %f385, %f449;
	shr.u32 	%r294, %r582, 3;
	add.s32 	%r295, %r223, 3072;
	add.s64 	%rd44, %rd114, 24576;
	// begin inline asm
	{
  .reg .pred p;
  setp.ne.b32 p, %r294, 0;
  @p cp.async.ca.shared.global.L2::128B [%r295], [%rd44], 4;
}

	// end inline asm
	shr.u32 	%r296, %r583, 3;
	add.s32 	%r297, %r362, 19456;
	add.s64 	%rd45, %rd115, 24576;
	// begin inline asm
	{
  .reg .pred p;
  setp.ne.b32 p, %r296, 0;
  @p cp.async.ca.shared.global.L2::128B [%r297], [%rd45], 4;
}

	// end inline asm
	// begin inline asm
	ld.shared.v4.b32 {%r298, %r299, %r300, %r301}, [%r302];
	// end inline asm
	mov.b32 	%f530, %r298;
	mov.b32 	%f531, %r299;
	mov.b32 	%f532, %r300;
	mov.b32 	%f533, %r301;
	add.s32 	%r307, %r585, 2624;
	// begin inline asm
	ld.shared.v4.b32 {%r303, %r304, %r305, %r306}, [%r307];
	// end inline asm
	mov.b32 	%f534, %r303;
	mov.b32 	%f535, %r304;
	mov.b32 	%f536, %r305;
	mov.b32 	%f537, %r306;
	// begin inline asm
	ld.shared.v4.b32 {%r308, %r309, %r310, %r311}, [%r312];
	// end inline asm
	mov.b32 	%f538, %r308;
	mov.b32 	%f539, %r309;
	mov.b32 	%f540, %r310;
	mov.b32 	%f541, %r311;
	add.s32 	%r317, %r584, 2688;
	// begin inline asm
	ld.shared.v4.b32 {%r313, %r314, %r315, %r316}, [%r317];
	// end inline asm
	mov.b32 	%f542, %r313;
	mov.b32 	%f543, %r314;
	mov.b32 	%f544, %r315;
	mov.b32 	%f545, %r316;
	add.s32 	%r322, %r585, 3072;
	add.s32 	%r332, %r584, 3072;
	fma.rn.f32 	%f546, %f450, %f458, %f466;
	fma.rn.f32 	%f547, %f451, %f458, %f467;
	fma.rn.f32 	%f548, %f451, %f459, %f468;
	fma.rn.f32 	%f549, %f450, %f459, %f469;
	fma.rn.f32 	%f550, %f452, %f458, %f470;
	fma.rn.f32 	%f551, %f453, %f458, %f471;
	fma.rn.f32 	%f552, %f453, %f459, %f472;
	fma.rn.f32 	%f553, %f452, %f459, %f473;
	fma.rn.f32 	%f554, %f454, %f458, %f474;
	fma.rn.f32 	%f555, %f455, %f458, %f475;
	fma.rn.f32 	%f556, %f455, %f459, %f476;
	fma.rn.f32 	%f557, %f454, %f459, %f477;
	fma.rn.f32 	%f558, %f456, %f458, %f478;
	fma.rn.f32 	%f559, %f457, %f458, %f479;
	fma.rn.f32 	%f560, %f457, %f459, %f480;
	fma.rn.f32 	%f561, %f456, %f459, %f481;
	fma.rn.f32 	%f562, %f456, %f460, %f482;
	fma.rn.f32 	%f563, %f457, %f460, %f483;
	fma.rn.f32 	%f564, %f457, %f461, %f484;
	fma.rn.f32 	%f565, %f456, %f461, %f485;
	fma.rn.f32 	%f566, %f454, %f460, %f486;
	fma.rn.f32 	%f567, %f455, %f460, %f487;
	fma.rn.f32 	%f568, %f455, %f461, %f488;
	fma.rn.f32 	%f569, %f454, %f461, %f489;
	fma.rn.f32 	%f570, %f452, %f460, %f490;
	fma.rn.f32 	%f571, %f453, %f460, %f491;
	fma.rn.f32 	%f572, %f453, %f461, %f492;
	fma.rn.f32 	%f573, %f452, %f461, %f493;
	fma.rn.f32 	%f574, %f450, %f460, %f494;
	fma.rn.f32 	%f575, %f451, %f460, %f495;
	fma.rn.f32 	%f576, %f451, %f461, %f496;
	fma.rn.f32 	%f577, %f450, %f461, %f497;
	fma.rn.f32 	%f578, %f450, %f462, %f498;
	fma.rn.f32 	%f579, %f451, %f462, %f499;
	fma.rn.f32 	%f580, %f451, %f463, %f500;
	fma.rn.f32 	%f581, %f450, %f463, %f501;
	fma.rn.f32 	%f582, %f452, %f462, %f502;
	fma.rn.f32 	%f583, %f453, %f462, %f503;
	fma.rn.f32 	%f584, %f453, %f463, %f504;
	fma.rn.f32 	%f585, %f452, %f463, %f505;
	fma.rn.f32 	%f586, %f454, %f462, %f506;
	fma.rn.f32 	%f587, %f455, %f462, %f507;
	fma.rn.f32 	%f588, %f455, %f463, %f508;
	fma.rn.f32 	%f589, %f454, %f463, %f509;
	fma.rn.f32 	%f590, %f456, %f462, %f510;
	fma.rn.f32 	%f591, %f457, %f462, %f511;
	fma.rn.f32 	%f592, %f457, %f463, %f512;
	fma.rn.f32 	%f593, %f456, %f463, %f513;
	fma.rn.f32 	%f594, %f456, %f464, %f514;
	fma.rn.f32 	%f595, %f457, %f464, %f515;
	fma.rn.f32 	%f596, %f457, %f465, %f516;
	fma.rn.f32 	%f597, %f456, %f465, %f517;
	fma.rn.f32 	%f598, %f454, %f464, %f518;
	fma.rn.f32 	%f599, %f455, %f464, %f519;
	fma.rn.f32 	%f600, %f455, %f465, %f520;
	fma.rn.f32 	%f601, %f454, %f465, %f521;
	fma.rn.f32 	%f602, %f452, %f464, %f522;
	fma.rn.f32 	%f603, %f453, %f464, %f523;
	fma.rn.f32 	%f604, %f453, %f465, %f524;
	fma.rn.f32 	%f605, %f452, %f465, %f525;
	fma.rn.f32 	%f606, %f450, %f464, %f526;
	fma.rn.f32 	%f607, %f451, %f464, %f527;
	fma.rn.f32 	%f608, %f451, %f465, %f528;
	fma.rn.f32 	%f609, %f450, %f465, %f529;
	// begin inline asm
	ld.shared.v4.b32 {%r318, %r319, %r320, %r321}, [%r322];
	// end inline asm
	mov.b32 	%f610, %r318;
	mov.b32 	%f611, %r319;
	mov.b32 	%f612, %r320;
	mov.b32 	%f613, %r321;
	add.s32 	%r327, %r585, 3136;
	// begin inline asm
	ld.shared.v4.b32 {%r323, %r324, %r325, %r326}, [%r327];
	// end inline asm
	mov.b32 	%f614, %r323;
	mov.b32 	%f615, %r324;
	mov.b32 	%f616, %r325;
	mov.b32 	%f617, %r326;
	// begin inline asm
	ld.shared.v4.b32 {%r328, %r329, %r330, %r331}, [%r332];
	// end inline asm
	mov.b32 	%f618, %r328;
	mov.b32 	%f619, %r329;
	mov.b32 	%f620, %r330;
	mov.b32 	%f621, %r331;
	add.s32 	%r337, %r584, 3200;
	// begin inline asm
	ld.shared.v4.b32 {%r333, %r334, %r335, %r336}, [%r337];
	// end inline asm
	mov.b32 	%f622, %r333;
	mov.b32 	%f623, %r334;
	mov.b32 	%f624, %r335;
	mov.b32 	%f625, %r336;
	add.s32 	%r342, %r585, 3584;
	add.s32 	%r352, %r584, 3584;
	fma.rn.f32 	%f626, %f530, %f538, %f546;
	fma.rn.f32 	%f627, %f531, %f538, %f547;
	fma.rn.f32 	%f628, %f531, %f539, %f548;
	fma.rn.f32 	%f629, %f530, %f539, %f549;
	fma.rn.f32 	%f630, %f532, %f538, %f550;
	fma.rn.f32 	%f631, %f533, %f538, %f551;
	fma.rn.f32 	%f632, %f533, %f539, %f552;
	fma.rn.f32 	%f633, %f532, %f539, %f553;
	fma.rn.f32 	%f634, %f534, %f538, %f554;
	fma.rn.f32 	%f635, %f535, %f538, %f555;
	fma.rn.f32 	%f636, %f535, %f539, %f556;
	fma.rn.f32 	%f637, %f534, %f539, %f557;
	fma.rn.f32 	%f638, %f536, %f538, %f558;
	fma.rn.f32 	%f639, %f537, %f538, %f559;
	fma.rn.f32 	%f640, %f537, %f539, %f560;
	fma.rn.f32 	%f641, %f536, %f539, %f561;
	fma.rn.f32 	%f642, %f536, %f540, %f562;
	fma.rn.f32 	%f643, %f537, %f540, %f563;
	fma.rn.f32 	%f644, %f537, %f541, %f564;
	fma.rn.f32 	%f645, %f536, %f541, %f565;
	fma.rn.f32 	%f646, %f534, %f540, %f566;
	fma.rn.f32 	%f647, %f535, %f540, %f567;
	fma.rn.f32 	%f648, %f535, %f541, %f568;
	fma.rn.f32 	%f649, %f534, %f541, %f569;
	fma.rn.f32 	%f650, %f532, %f540, %f570;
	fma.rn.f32 	%f651, %f533, %f540, %f571;
	fma.rn.f32 	%f652, %f533, %f541, %f572;
	fma.rn.f32 	%f653, %f532, %f541, %f573;
	fma.rn.f32 	%f654, %f530, %f540, %f574;
	fma.rn.f32 	%f655, %f531, %f540, %f575;
	fma.rn.f32 	%f656, %f531, %f541, %f576;
	fma.rn.f32 	%f657, %f530, %f541, %f577;
	fma.rn.f32 	%f658, %f530, %f542, %f578;
	fma.rn.f32 	%f659, %f531, %f542, %f579;
	fma.rn.f32 	%f660, %f531, %f543, %f580;
	fma.rn.f32 	%f661, %f530, %f543, %f581;
	fma.rn.f32 	%f662, %f532, %f542, %f582;
	fma.rn.f32 	%f663, %f533, %f542, %f583;
	fma.rn.f32 	%f664, %f533, %f543, %f584;
	fma.rn.f32 	%f665, %f532, %f543, %f585;
	fma.rn.f32 	%f666, %f534, %f542, %f586;
	fma.rn.f32 	%f667, %f535, %f542, %f587;
	fma.rn.f32 	%f668, %f535, %f543, %f588;
	fma.rn.f32 	%f669, %f534, %f543, %f589;
	fma.rn.f32 	%f670, %f536, %f542, %f590;
	fma.rn.f32 	%f671, %f537, %f542, %f591;
	fma.rn.f32 	%f672, %f537, %f543, %f592;
	fma.rn.f32 	%f673, %f536, %f543, %f593;
	fma.rn.f32 	%f674, %f536, %f544, %f594;
	fma.rn.f32 	%f675, %f537, %f544, %f595;
	fma.rn.f32 	%f676, %f537, %f545, %f596;
	fma.rn.f32 	%f677, %f536, %f545, %f597;
	fma.rn.f32 	%f678, %f534, %f544, %f598;
	fma.rn.f32 	%f679, %f535, %f544, %f599;
	fma.rn.f32 	%f680, %f535, %f545, %f600;
	fma.rn.f32 	%f681, %f534, %f545, %f601;
	fma.rn.f32 	%f682, %f532, %f544, %f602;
	fma.rn.f32 	%f683, %f533, %f544, %f603;
	fma.rn.f32 	%f684, %f533, %f545, %f604;
	fma.rn.f32 	%f685, %f532, %f545, %f605;
	fma.rn.f32 	%f686, %f530, %f544, %f606;
	fma.rn.f32 	%f687, %f531, %f544, %f607;
	fma.rn.f32 	%f688, %f531, %f545, %f608;
	fma.rn.f32 	%f689, %f530, %f545, %f609;
	// begin inline asm
	ld.shared.v4.b32 {%r338, %r339, %r340, %r341}, [%r342];
	// end inline asm
	add.s32 	%r347, %r585, 3648;
	// begin inline asm
	ld.shared.v4.b32 {%r343, %r344, %r345, %r346}, [%r347];
	// end inline asm
	// begin inline asm
	ld.shared.v4.b32 {%r348, %r349, %r350, %r351}, [%r352];
	// end inline asm
	add.s32 	%r357, %r584, 3712;
	// begin inline asm
	ld.shared.v4.b32 {%r353, %r354, %r355, %r356}, [%r357];
	// end inline asm
	fma.rn.f32 	%f65, %f610, %f618, %f626;
	fma.rn.f32 	%f66, %f611, %f618, %f627;
	fma.rn.f32 	%f67, %f611, %f619, %f628;
	fma.rn.f32 	%f68, %f610, %f619, %f629;
	fma.rn.f32 	%f69, %f612, %f618, %f630;
	fma.rn.f32 	%f70, %f613, %f618, %f631;
	fma.rn.f32 	%f71, %f613, %f619, %f632;
	fma.rn.f32 	%f72, %f612, %f619, %f633;
	fma.rn.f32 	%f73, %f614, %f618, %f634;
	fma.rn.f32 	%f74, %f615, %f618, %f635;
	fma.rn.f32 	%f75, %f615, %f619, %f636;
	fma.rn.f32 	%f76, %f614, %f619, %f637;
	fma.rn.f32 	%f77, %f616, %f618, %f638;
	fma.rn.f32 	%f78, %f617, %f618, %f639;
	fma.rn.f32 	%f79, %f617, %f619, %f640;
	fma.rn.f32 	%f80, %f616, %f619, %f641;
	fma.rn.f32 	%f81, %f616, %f620, %f642;
	fma.rn.f32 	%f82, %f617, %f620, %f643;
	fma.rn.f32 	%f83, %f617, %f621, %f644;
	fma.rn.f32 	%f84, %f616, %f621, %f645;
	fma.rn.f32 	%f85, %f614, %f620, %f646;
	fma.rn.f32 	%f86, %f615, %f620, %f647;
	fma.rn.f32 	%f87, %f615, %f621, %f648;
	fma.rn.f32 	%f88, %f614, %f621, %f649;
	fma.rn.f32 	%f89, %f612, %f620, %f650;
	fma.rn.f32 	%f90, %f613, %f620, %f651;
	fma.rn.f32 	%f91, %f613, %f621, %f652;
	fma.rn.f32 	%f92, %f612, %f621, %f653;
	fma.rn.f32 	%f93, %f610, %f620, %f654;
	fma.rn.f32 	%f94, %f611, %f620, %f655;
	fma.rn.f32 	%f95, %f611, %f621, %f656;
	fma.rn.f32 	%f96, %f610, %f621, %f657;
	fma.rn.f32 	%f97, %f610, %f622, %f658;
	fma.rn.f32 	%f98, %f611, %f622, %f659;
	fma.rn.f32 	%f99, %f611, %f623, %f660;
	fma.rn.f32 	%f100, %f610, %f623, %f661;
	fma.rn.f32 	%f101, %f612, %f622, %f662;
	fma.rn.f32 	%f102, %f613, %f622, %f663;
	fma.rn.f32 	%f103, %f613, %f623, %f664;
	fma.rn.f32 	%f104, %f612, %f623, %f665;
	fma.rn.f32 	%f105, %f614, %f622, %f666;
	fma.rn.f32 	%f106, %f615, %f622, %f667;
	fma.rn.f32 	%f107, %f615, %f623, %f668;
	fma.rn.f32 	%f108, %f614, %f623, %f669;
	fma.rn.f32 	%f109, %f616, %f622, %f670;
	fma.rn.f32 	%f110, %f617, %f622, %f671;
	fma.rn.f32 	%f111, %f617, %f623, %f672;
	fma.rn.f32 	%f112, %f616, %f623, %f673;
	fma.rn.f32 	%f113, %f616, %f624, %f674;
	fma.rn.f32 	%f114, %f617, %f624, %f675;
	fma.rn.f32 	%f115, %f617, %f625, %f676;
	fma.rn.f32 	%f116, %f616, %f625, %f677;
	fma.rn.f32 	%f117, %f614, %f624, %f678;
	fma.rn.f32 	%f118, %f615, %f624, %f679;
	fma.rn.f32 	%f119, %f615, %f625, %f680;
	fma.rn.f32 	%f120, %f614, %f625, %f681;
	fma.rn.f32 	%f121, %f612, %f624, %f682;
	fma.rn.f32 	%f122, %f613, %f624, %f683;
	fma.rn.f32 	%f123, %f613, %f625, %f684;
	fma.rn.f32 	%f124, %f612, %f625, %f685;
	fma.rn.f32 	%f125, %f610, %f624, %f686;
	fma.rn.f32 	%f126, %f611, %f624, %f687;
	fma.rn.f32 	%f127, %f611, %f625, %f688;
	fma.rn.f32 	%f128, %f610, %f625, %f689;
	// begin inline asm
	cp.async.commit_group;

	// end inline asm
	// begin inline asm
	cp.async.wait_group 2;

	// end inline asm
	bar.sync 	0;
	setp.eq.s32 	%p2, %r580, 3;
	@%p2 bra 	$L__BB0_3;
	add.s32 	%r586, %r586, 4096;
	add.s32 	%r587, %r587, 4096;
	add.s32 	%r580, %r580, 1;
	bra.uni 	$L__BB0_4;
$L__BB0_3:
	add.s32 	%r587, %r587, -12288;
	add.s32 	%r586, %r586, -12288;
	mov.b32 	%r580, 0;
$L__BB0_4:
	mov.b32 	%f690, %r338;
	mov.b32 	%f691, %r339;
	mov.b32 	%f692, %r340;
	mov.b32 	%f693, %r341;
	mov.b32 	%f694, %r343;
	mov.b32 	%f695, %r344;
	mov.b32 	%f696, %r345;
	mov.b32 	%f697, %r346;
	mov.b32 	%f698, %r348;
	mov.b32 	%f699, %r349;
	mov.b32 	%f700, %r350;
	mov.b32 	%f701, %r351;
	mov.b32 	%f702, %r353;
	mov.b32 	%f703, %r354;
	mov.b32 	%f704, %r355;
	mov.b32 	%f705, %r356;
	setp.eq.s32 	%p3, %r581, 3;
	add.s32 	%r388, %r581, 1;
	selp.b32 	%r389, -12288, 4096, %p3;
	add.s32 	%r585, %r585, %r389;
	add.s32 	%r584, %r584, %r389;
	selp.b32 	%r581, 0, %r388, %p3;
	setp.eq.s32 	%p4, %r563, 0;
	selp.b32 	%r582, 0, %r582, %p4;
	selp.b32 	%r583, 0, %r583, %p4;
	// begin inline asm
	ld.shared.v4.b32 {%r568, %r569, %r570, %r571}, [%r585];
	// end inline asm
	add.s32 	%r377, %r585, 64;
	// begin inline asm
	ld.shared.v4.b32 {%r564, %r565, %r566, %r567}, [%r377];
	// end inline asm
	// begin inline asm
	ld.shared.v4.b32 {%r576, %r577, %r578, %r579}, [%r584];
	// end inline asm
	add.s32 	%r387, %r584, 128;
	// begin inline asm
	ld.shared.v4.b32 {%r572, %r573, %r574, %r575}, [%r387];
	// end inline asm
	fma.rn.f32 	%f769, %f690, %f698, %f65;
	fma.rn.f32 	%f761, %f691, %f698, %f66;
	fma.rn.f32 	%f760, %f691, %f699, %f67;
	fma.rn.f32 	%f768, %f690, %f699, %f68;
	fma.rn.f32 	%f753, %f692, %f698, %f69;
	fma.rn.f32 	%f745, %f693, %f698, %f70;
	fma.rn.f32 	%f744, %f693, %f699, %f71;
	fma.rn.f32 	%f752, %f692, %f699, %f72;
	fma.rn.f32 	%f737, %f694, %f698, %f73;
	fma.rn.f32 	%f729, %f695, %f698, %f74;
	fma.rn.f32 	%f728, %f695, %f699, %f75;
	fma.rn.f32 	%f736, %f694, %f699, %f76;
	fma.rn.f32 	%f721, %f696, %f698, %f77;
	fma.rn.f32 	%f713, %f697, %f698, %f78;
	fma.rn.f32 	%f712, %f697, %f699, %f79;
	fma.rn.f32 	%f720, %f696, %f699, %f80;
	fma.rn.f32 	%f719, %f696, %f700, %f81;
	fma.rn.f32 	%f711, %f697, %f700, %f82;
	fma.rn.f32 	%f710, %f697, %f701, %f83;
	fma.rn.f32 	%f718, %f696, %f701, %f84;
	fma.rn.f32 	%f735, %f694, %f700, %f85;
	fma.rn.f32 	%f727, %f695, %f700, %f86;
	fma.rn.f32 	%f726, %f695, %f701, %f87;
	fma.rn.f32 	%f734, %f694, %f701, %f88;
	fma.rn.f32 	%f751, %f692, %f700, %f89;
	fma.rn.f32 	%f743, %f693, %f700, %f90;
	fma.rn.f32 	%f742, %f693, %f701, %f91;
	fma.rn.f32 	%f750, %f692, %f701, %f92;
	fma.rn.f32 	%f767, %f690, %f700, %f93;
	fma.rn.f32 	%f759, %f691, %f700, %f94;
	fma.rn.f32 	%f758, %f691, %f701, %f95;
	fma.rn.f32 	%f766, %f690, %f701, %f96;
	fma.rn.f32 	%f765, %f690, %f702, %f97;
	fma.rn.f32 	%f757, %f691, %f702, %f98;
	fma.rn.f32 	%f756, %f691, %f703, %f99;
	fma.rn.f32 	%f764, %f690, %f703, %f100;
	fma.rn.f32 	%f749, %f692, %f702, %f101;
	fma.rn.f32 	%f741, %f693, %f702, %f102;
	fma.rn.f32 	%f740, %f693, %f703, %f103;
	fma.rn.f32 	%f748, %f692, %f703, %f104;
	fma.rn.f32 	%f733, %f694, %f702, %f105;
	fma.rn.f32 	%f725, %f695, %f702, %f106;
	fma.rn.f32 	%f724, %f695, %f703, %f107;
	fma.rn.f32 	%f732, %f694, %f703, %f108;
	fma.rn.f32 	%f717, %f696, %f702, %f109;
	fma.rn.f32 	%f709, %f697, %f702, %f110;
	fma.rn.f32 	%f708, %f697, %f703, %f111;
	fma.rn.f32 	%f716, %f696, %f703, %f112;
	fma.rn.f32 	%f715, %f696, %f704, %f113;
	fma.rn.f32 	%f707, %f697, %f704, %f114;
	fma.rn.f32 	%f706, %f697, %f705, %f115;
	fma.rn.f32 	%f714, %f696, %f705, %f116;
	fma.rn.f32 	%f731, %f694, %f704, %f117;
	fma.rn.f32 	%f723, %f695, %f704, %f118;
	fma.rn.f32 	%f722, %f695, %f705, %f119;
	fma.rn.f32 	%f730, %f694, %f705, %f120;
	fma.rn.f32 	%f747, %f692, %f704, %f121;
	fma.rn.f32 	%f739, %f693, %f704, %f122;
	fma.rn.f32 	%f738, %f693, %f705, %f123;
	fma.rn.f32 	%f746, %f692, %f705, %f124;
	fma.rn.f32 	%f763, %f690, %f704, %f125;
	fma.rn.f32 	%f755, %f691, %f704, %f126;
	fma.rn.f32 	%f754, %f691, %f705, %f127;
	fma.rn.f32 	%f762, %f690, %f705, %f128;
	add.s32 	%r92, %r563, -1;
	add.s32 	%r390, %r563, 1;
	setp.gt.s32 	%p5, %r390, -2;
	add.s64 	%rd114, %rd44, 8192;
	add.s64 	%rd115, %rd45, 8192;
	mov.u32 	%r563, %r92;
	@%p5 bra 	$L__BB0_1;
	ld.param.u64 	%rd113, [_Z6kernelPfS_S__param_2];
	mov.u32 	%r519, %tid.x;
	and.b32  	%r520, %r519, 31;
	shr.u32 	%r521, %r1, 31;
	add.s32 	%r522, %r1, %r521;
	shr.s32 	%r523, %r522, 1;
	shl.b32 	%r524, %r523, 5;
	and.b32  	%r525, %r522, -2;
	sub.s32 	%r526, %r1, %r525;
	shl.b32 	%r527, %r526, 2;
	mov.u32 	%r528, %ctaid.x;
	shl.b32 	%r529, %r528, 4;
	and.b32  	%r530, %r529, 2147483520;
	add.s32 	%r531, %r527, %r530;
	add.s32 	%r532, %r531, %r524;
	shl.b32 	%r533, %r528, 7;
	and.b32  	%r534, %r533, 896;
	or.b32  	%r535, %r534, %r520;
	mul.wide.s32 	%rd110, %r532, 4096;
	shl.b32 	%r536, %r535, 2;
	cvt.u64.u32 	%rd111, %r536;
	or.b64  	%rd112, %rd110, %rd111;
	add.s64 	%rd46, %rd113, %rd112;
	shl.b32 	%r537, %r523, 2;
	add.s32 	%r538, %r537, %r526;
	shl.b32 	%r539, %r519, 2;
	and.b32  	%r540, %r539, 124;
	mad.lo.s32 	%r541, %r538, 580, %r540;
	shr.s32 	%r542, %r1, 31;
	shr.u32 	%r543, %r542, 29;
	add.s32 	%r544, %r1, %r543;
	shl.b32 	%r545, %r544, 1;
	and.b32  	%r546, %r545, 1073741808;
	shl.b32 	%r547, %r2, 2;
	shl.b32 	%r548, %r3, 6;
	shr.u32 	%r549, %r519, 3;
	and.b32  	%r550, %r549, 2;
	and.b32  	%r551, %r519, 1;
	or.b32  	%r552, %r550, %r551;
	or.b32  	%r553, %r546, %r552;
	add.s32 	%r554, %r553, %r547;
	shl.b32 	%r555, %r519, 1;
	and.b32  	%r556, %r555, 28;
	or.b32  	%r557, %r548, %r556;
	mad.lo.s32 	%r558, %r554, 145, %r557;
	bar.sync 	0;
	shl.b32 	%r559, %r558, 2;
	mov.u32 	%r560, SharedStorageBase;
	add.s32 	%r561, %r560, %r559;
	st.shared.f32 	[%r561], %f769;
	st.shared.f32 	[%r561+4], %f768;
	st.shared.f32 	[%r561+8], %f767;
	st.shared.f32 	[%r561+12], %f766;
	st.shared.f32 	[%r561+128], %f765;
	st.shared.f32 	[%r561+132], %f764;
	st.shared.f32 	[%r561+136], %f763;
	st.shared.f32 	[%r561+140], %f762;
	bar.sync 	0;
	add.s32 	%r562, %r560, %r541;
	ld.shared.u32 	%r391, [%r562];
	ld.shared.u32 	%r393, [%r562+128];
	ld.shared.u32 	%r395, [%r562+256];
	ld.shared.u32 	%r397, [%r562+384];
	ld.shared.u32 	%r399, [%r562+1160];
	ld.shared.u32 	%r401, [%r562+1288];
	ld.shared.u32 	%r403, [%r562+1416];
	ld.shared.u32 	%r405, [%r562+1544];
	setp.lt.s32 	%p6, %r532, 1024;
	selp.u32 	%r398, 1, 0, %p6;
	// begin inline asm
	{
  .reg .pred p;
  setp.ne.b32 p, %r398, 0;
  @p st.global.u32 [%rd46], %r391;
}

	// end inline asm
	add.s64 	%rd47, %rd46, 128;
	// begin inline asm
	{
  .reg .pred p;
  setp.ne.b32 p, %r398, 0;
  @p st.global.u32 [%rd47], %r393;
}

	// end inline asm
	add.s64 	%rd48, %rd46, 256;
	// begin inline asm
	{
  .reg .pred p;
  setp.ne.b32 p, %r398, 0;
  @p st.global.u32 [%rd48], %r395;
}

	// end inline asm
	add.s64 	%rd49, %rd46, 384;
	// begin inline asm
	{
  .reg .pred p;
  setp.ne.b32 p, %r398, 0;
  @p st.global.u32 [%rd49], %r397;
}

	// end inline asm
	add.s64 	%rd50, %rd46, 32768;
	setp.lt.s32 	%p7, %r532, 1022;
	selp.u32 	%r430, 1, 0, %p7;
	// begin inline asm
	{
  .reg .pred p;
  setp.ne.b32 p, %r430, 0;
  @p st.global.u32 [%rd50], %r399;
}

	// end inline asm
	add.s64 	%rd51, %rd46, 32896;
	// begin inline asm
	{
  .reg .pred p;
  setp.ne.b32 p, %r430, 0;
  @p st.global.u32 [%rd51], %r401;
}

	// end inline asm
	add.s64 	%rd52, %rd46, 33024;
	// begin inline asm
	{
  .reg .pred p;
  setp.ne.b32 p, %r430, 0;
  @p st.global.u32 [%rd52], %r403;
}

	// end inline asm
	add.s64 	%rd53, %rd46, 33152;
	// begin inline asm
	{
  .reg .pred p;
  setp.ne.b32 p, %r430, 0;
  @p st.global.u32 [%rd53], %r405;
}

	// end inline asm
	add.s64 	%rd54, %rd46, 4096;
	bar.sync 	0;
	st.shared.f32 	[%r561], %f761;
	st.shared.f32 	[%r561+4], %f760;
	st.shared.f32 	[%r561+8], %f759;
	st.shared.f32 	[%r561+12], %f758;
	st.shared.f32 	[%r561+128], %f757;
	st.shared.f32 	[%r561+132], %f756;
	st.shared.f32 	[%r561+136], %f755;
	st.shared.f32 	[%r561+140], %f754;
	bar.sync 	0;
	ld.shared.u32 	%r407, [%r562];
	ld.shared.u32 	%r409, [%r562+128];
	ld.shared.u32 	%r411, [%r562+256];
	ld.shared.u32 	%r413, [%r562+384];
	ld.shared.u32 	%r415, [%r562+1160];
	ld.shared.u32 	%r417, [%r562+1288];
	ld.shared.u32 	%r419, [%r562+1416];
	ld.shared.u32 	%r421, [%r562+1544];
	setp.lt.s32 	%p8, %r532, 1023;
	selp.u32 	%r414, 1, 0, %p8;
	// begin inline asm
	{
  .reg .pred p;
  setp.ne.b32 p, %r414, 0;
  @p st.global.u32 [%rd54], %r407;
}

	// end inline asm
	add.s64 	%rd55, %rd46, 4224;
	// begin inline asm
	{
  .reg .pred p;
  setp.ne.b32 p, %r414, 0;
  @p st.global.u32 [%rd55], %r409;
}

	// end inline asm
	add.s64 	%rd56, %rd46, 4352;
	// begin inline asm
	{
  .reg .pred p;
  setp.ne.b32 p, %r414, 0;
  @p st.global.u32 [%rd56], %r411;
}

	// end inline asm
	add.s64 	%rd57, %rd46, 4480;
	// begin inline asm
	{
  .reg .pred p;
  setp.ne.b32 p, %r414, 0;
  @p st.global.u32 [%rd57], %r413;
}

	// end inline asm
	add.s64 	%rd58, %rd46, 36864;
	setp.lt.s32 	%p9, %r532, 1021;
	selp.u32 	%r446, 1, 0, %p9;
	// begin inline asm
	{
  .reg .pred p;
  setp.ne.b32 p, %r446, 0;
  @p st.global.u32 [%rd58], %r415;
}

	// end inline asm
	add.s64 	%rd59, %rd46, 36992;
	// begin inline asm
	{
  .reg .pred p;
  setp.ne.b32 p, %r446, 0;
  @p st.global.u32 [%rd59], %r417;
}

	// end inline asm
	add.s64 	%rd60, %rd46, 37120;
	// begin inline asm
	{
  .reg .pred p;
  setp.ne.b32 p, %r446, 0;
  @p st.global.u32 [%rd60], %r419;
}

	// end inline asm
	add.s64 	%rd61, %rd46, 37248;
	// begin inline asm
	{
  .reg .pred p;
  setp.ne.b32 p, %r446, 0;
  @p st.global.u32 [%rd61], %r421;
}

	// end inline asm
	add.s64 	%rd62, %rd46, 8192;
	bar.sync 	0;
	st.shared.f32 	[%r561], %f753;
	st.shared.f32 	[%r561+4], %f752;
	st.shared.f32 	[%r561+8], %f751;
	st.shared.f32 	[%r561+12], %f750;
	st.shared.f32 	[%r561+128], %f749;
	st.shared.f32 	[%r561+132], %f748;
	st.shared.f32 	[%r561+136], %f747;
	st.shared.f32 	[%r561+140], %f746;
	bar.sync 	0;
	ld.shared.u32 	%r423, [%r562];
	ld.shared.u32 	%r425, [%r562+128];
	ld.shared.u32 	%r427, [%r562+256];
	ld.shared.u32 	%r429, [%r562+384];
	ld.shared.u32 	%r431, [%r562+1160];
	ld.shared.u32 	%r433, [%r562+1288];
	ld.shared.u32 	%r435, [%r562+1416];
	ld.shared.u32 	%r437, [%r562+1544];
	// begin inline asm
	{
  .reg .pred p;
  setp.ne.b32 p, %r430, 0;
  @p st.global.u32 [%rd62], %r423;
}

	// end inline asm
	add.s64 	%rd63, %rd46, 8320;
	// begin inline asm
	{
  .reg .pred p;
  setp.ne.b32 p, %r430, 0;
  @p st.global.u32 [%rd63], %r425;
}

	// end inline asm
	add.s64 	%rd64, %rd46, 8448;
	// begin inline asm
	{
  .reg .pred p;
  setp.ne.b32 p, %r430, 0;
  @p st.global.u32 [%rd64], %r427;
}

	// end inline asm
	add.s64 	%rd65, %rd46, 8576;
	// begin inline asm
	{
  .reg .pred p;
  setp.ne.b32 p, %r430, 0;
  @p st.global.u32 [%rd65], %r429;
}

	// end inline asm
	add.s64 	%rd66, %rd46, 40960;
	setp.lt.s32 	%p10, %r532, 1020;
	selp.u32 	%r438, 1, 0, %p10;
	// begin inline asm
	{
  .reg .pred p;
  setp.ne.b32 p, %r438, 0;
  @p st.global.u32 [%rd66], %r431;
}

	// end inline asm
	add.s64 	%rd67, %rd46, 41088;
	// begin inline asm
	{
  .reg .pred p;
  setp.ne.b32 p, %r438, 0;
  @p st.global.u32 [%rd67], %r433;
}

	// end inline asm
	add.s64 	%rd68, %rd46, 41216;
	// begin inline asm
	{
  .reg .pred p;
  setp.ne.b32 p, %r438, 0;
  @p st.global.u32 [%rd68], %r435;
}

	// end inline asm
	add.s64 	%rd69, %rd46, 41344;
	// begin inline asm
	{
  .reg .pred p;
  setp.ne.b32 p, %r438, 0;
  @p st.global.u32 [%rd69], %r437;
}

	// end inline asm
	add.s64 	%rd70, %rd46, 12288;
	bar.sync 	0;
	st.shared.f32 	[%r561], %f745;
	st.shared.f32 	[%r561+4], %f744;
	st.shared.f32 	[%r561+8], %f743;
	st.shared.f32 	[%r561+12], %f742;
	st.shared.f32 	[%r561+128], %f741;
	st.shared.f32 	[%r561+132], %f740;
	st.shared.f32 	[%r561+136], %f739;
	st.shared.f32 	[%r561+140], %f738;
	bar.sync 	0;
	ld.shared.u32 	%r439, [%r562];
	ld.shared.u32 	%r441, [%r562+128];
	ld.shared.u32 	%r443, [%r562+256];
	ld.shared.u32 	%r445, [%r562+384];
	ld.shared.u32 	%r447, [%r562+1160];
	ld.shared.u32 	%r449, [%r562+1288];
	ld.shared.u32 	%r451, [%r562+1416];
	ld.shared.u32 	%r453, [%r562+1544];
	// begin inline asm
	{
  .reg .pred p;
  setp.ne.b32 p, %r446, 0;
  @p st.global.u32 [%rd70], %r439;
}

	// end inline asm
	add.s64 	%rd71, %rd46, 12416;
	// begin inline asm
	{
  .reg .pred p;
  setp.ne.b32 p, %r446, 0;
  @p st.global.u32 [%rd71], %r441;
}

	// end inline asm
	add.s64 	%rd72, %rd46, 12544;
	// begin inline asm
	{
  .reg .pred p;
  setp.ne.b32 p, %r446, 0;
  @p st.global.u32 [%rd72], %r443;
}

	// end inline asm
	add.s64 	%rd73, %rd46, 12672;
	// begin inline asm
	{
  .reg .pred p;
  setp.ne.b32 p, %r446, 0;
  @p st.global.u32 [%rd73], %r445;
}

	// end inline asm
	add.s64 	%rd74, %rd46, 45056;
	setp.lt.s32 	%p11, %r532, 1019;
	selp.u32 	%r454, 1, 0, %p11;
	// begin inline asm
	{
  .reg .pred p;
  setp.ne.b32 p, %r454, 0;
  @p st.global.u32 [%rd74], %r447;
}

	// end inline asm
	add.s64 	%rd75, %rd46, 45184;
	// begin inline asm
	{
  .reg .pred p;
  setp.ne.b32 p, %r454, 0;
  @p st.global.u32 [%rd75], %r449;
}

	// end inline asm
	add.s64 	%rd76, %rd46, 45312;
	// begin inline asm
	{
  .reg .pred p;
  setp.ne.b32 p, %r454, 0;
  @p st.global.u32 [%rd76], %r451;
}

	// end inline asm
	add.s64 	%rd77, %rd46, 45440;
	// begin inline asm
	{
  .reg .pred p;
  setp.ne.b32 p, %r454, 0;
  @p st.global.u32 [%rd77], %r453;
}

	// end inline asm
	add.s64 	%rd78, %rd46, 65536;
	bar.sync 	0;
	st.shared.f32 	[%r561], %f737;
	st.shared.f32 	[%r561+4], %f736;
	st.shared.f32 	[%r561+8], %f735;
	st.shared.f32 	[%r561+12], %f734;
	st.shared.f32 	[%r561+128], %f733;
	st.shared.f32 	[%r561+132], %f732;
	st.shared.f32 	[%r561+136], %f731;
	st.shared.f32 	[%r561+140], %f730;
	bar.sync 	0;
	ld.shared.u32 	%r455, [%r562];
	ld.shared.u32 	%r457, [%r562+128];
	ld.shared.u32 	%r459, [%r562+256];
	ld.shared.u32 	%r461, [%r562+384];
	ld.shared.u32 	%r463, [%r562+1160];
	ld.shared.u32 	%r465, [%r562+1288];
	ld.shared.u32 	%r467, [%r562+1416];
	ld.shared.u32 	%r469, [%r562+1544];
	setp.lt.s32 	%p12, %r532, 1008;
	selp.u32 	%r462, 1, 0, %p12;
	// begin inline asm
	{
  .reg .pred p;
  setp.ne.b32 p, %r462, 0;
  @p st.global.u32 [%rd78], %r455;
}

	// end inline asm
	add.s64 	%rd79, %rd46, 65664;
	// begin inline asm
	{
  .reg .pred p;
  setp.ne.b32 p, %r462, 0;
  @p st.global.u32 [%rd79], %r457;
}

	// end inline asm
	add.s64 	%rd80, %rd46, 65792;
	// begin inline asm
	{
  .reg .pred p;
  setp.ne.b32 p, %r462, 0;
  @p st.global.u32 [%rd80], %r459;
}

	// end inline asm
	add.s64 	%rd81, %rd46, 65920;
	// begin inline asm
	{
  .reg .pred p;
  setp.ne.b32 p, %r462, 0;
  @p st.global.u32 [%rd81], %r461;
}

	// end inline asm
	add.s64 	%rd82, %rd46, 98304;
	setp.lt.s32 	%p13, %r532, 1006;
	selp.u32 	%r494, 1, 0, %p13;
	// begin inline asm
	{
  .reg .pred p;
  setp.ne.b32 p, %r494, 0;
  @p st.global.u32 [%rd82], %r463;
}

	// end inline asm
	add.s64 	%rd83, %rd46, 98432;
	// begin inline asm
	{
  .reg .pred p;
  setp.ne.b32 p, %r494, 0;
  @p st.global.u32 [%rd83], %r465;
}

	// end inline asm
	add.s64 	%rd84, %rd46, 98560;
	// begin inline asm
	{
  .reg .pred p;
  setp.ne.b32 p, %r494, 0;
  @p st.global.u32 [%rd84], %r467;
}

	// end inline asm
	add.s64 	%rd85, %rd46, 98688;
	// begin inline asm
	{
  .reg .pred p;
  setp.ne.b32 p, %r494, 0;
  @p st.global.u32 [%rd85], %r469;
}

	// end inline asm
	add.s64 	%rd86, %rd46, 69632;
	bar.sync 	0;
	st.shared.f32 	[%r561], %f729;
	st.shared.f32 	[%r561+4], %f728;
	st.shared.f32 	[%r561+8], %f727;
	st.shared.f32 	[%r561+12], %f726;
	st.shared.f32 	[%r561+128], %f725;
	st.shared.f32 	[%r561+132], %f724;
	st.shared.f32 	[%r561+136], %f723;
	st.shared.f32 	[%r561+140], %f722;
	bar.sync 	0;
	ld.shared.u32 	%r471, [%r562];
	ld.shared.u32 	%r473, [%r562+128];
	ld.shared.u32 	%r475, [%r562+256];
	ld.shared.u32 	%r477, [%r562+384];
	ld.shared.u32 	%r479, [%r562+1160];
	ld.shared.u32 	%r481, [%r562+1288];
	ld.shared.u32 	%r483, [%r562+1416];
	ld.shared.u32 	%r485, [%r562+1544];
	setp.lt.s32 	%p14, %r532, 1007;
	selp.u32 	%r478, 1, 0, %p14;
	// begin inline asm
	{
  .reg .pred p;
  setp.ne.b32 p, %r478, 0;
  @p st.global.u32 [%rd86], %r471;
}

	// end inline asm
	add.s64 	%rd87, %rd46, 69760;
	// begin inline asm
	{
  .reg .pred p;
  setp.ne.b32 p, %r478, 0;
  @p st.global.u32 [%rd87], %r473;
}

	// end inline asm
	add.s64 	%rd88, %rd46, 69888;
	// begin inline asm
	{
  .reg .pred p;
  setp.ne.b32 p, %r478, 0;
  @p st.global.u32 [%rd88], %r475;
}

	// end inline asm
	add.s64 	%rd89, %rd46, 70016;
	// begin inline asm
	{
  .reg .pred p;
  setp.ne.b32 p, %r478, 0;
  @p st.global.u32 [%rd89], %r477;
}

	// end inline asm
	add.s64 	%rd90, %rd46, 102400;
	setp.lt.s32 	%p15, %r532, 1005;
	selp.u32 	%r510, 1, 0, %p15;
	// begin inline asm
	{
  .reg .pred p;
  setp.ne.b32 p, %r510, 0;
  @p st.global.u32 [%rd90], %r479;
}

	// end inline asm
	add.s64 	%rd91, %rd46, 102528;
	// begin inline asm
	{
  .reg .pred p;
  setp.ne.b32 p, %r510, 0;
  @p st.global.u32 [%rd91], %r481;
}

	// end inline asm
	add.s64 	%rd92, %rd46, 102656;
	// begin inline asm
	{
  .reg .pred p;
  setp.ne.b32 p, %r510, 0;
  @p st.global.u32 [%rd92], %r483;
}

	// end inline asm
	add.s64 	%rd93, %rd46, 102784;
	// begin inline asm
	{
  .reg .pred p;
  setp.ne.b32 p, %r510, 0;
  @p st.global.u32 [%rd93], %r485;
}

	// end inline asm
	add.s64 	%rd94, %rd46, 73728;
	bar.sync 	0;
	st.shared.f32 	[%r561], %f721;
	st.shared.f32 	[%r561+4], %f720;
	st.shared.f32 	[%r561+8], %f719;
	st.shared.f32 	[%r561+12], %f718;
	st.shared.f32 	[%r561+128], %f717;
	st.shared.f32 	[%r561+132], %f716;
	st.shared.f32 	[%r561+136], %f715;
	st.shared.f32 	[%r561+140], %f714;
	bar.sync 	0;
	ld.shared.u32 	%r487, [%r562];
	ld.shared.u32 	%r489, [%r562+128];
	ld.shared.u32 	%r491, [%r562+256];
	ld.shared.u32 	%r493, [%r562+384];
	ld.shared.u32 	%r495, [%r562+1160];
	ld.shared.u32 	%r497, [%r562+1288];
	ld.shared.u32 	%r499, [%r562+1416];
	ld.shared.u32 	%r501, [%r562+1544];
	// begin inline asm
	{
  .reg .pred p;
  setp.ne.b32 p, %r494, 0;
  @p st.global.u32 [%rd94], %r487;
}

	// end inline asm
	add.s64 	%rd95, %rd46, 73856;
	// begin inline asm
	{
  .reg .pred p;
  setp.ne.b32 p, %r494, 0;
  @p st.global.u32 [%rd95], %r489;
}

	// end inline asm
	add.s64 	%rd96, %rd46, 73984;
	// begin inline asm
	{
  .reg .pred p;
  setp.ne.b32 p, %r494, 0;
  @p st.global.u32 [%rd96], %r491;
}

	// end inline asm
	add.s64 	%rd97, %rd46, 74112;
	// begin inline asm
	{
  .reg .pred p;
  setp.ne.b32 p, %r494, 0;
  @p st.global.u32 [%rd97], %r493;
}

	// end inline asm
	add.s64 	%rd98, %rd46, 106496;
	setp.lt.s32 	%p16, %r532, 1004;
	selp.u32 	%r502, 1, 0, %p16;
	// begin inline asm
	{
  .reg .pred p;
  setp.ne.b32 p, %r502, 0;
  @p st.global.u32 [%rd98], %r495;
}

	// end inline asm
	add.s64 	%rd99, %rd46, 106624;
	// begin inline asm
	{
  .reg .pred p;
  setp.ne.b32 p, %r502, 0;
  @p st.global.u32 [%rd99], %r497;
}

	// end inline asm
	add.s64 	%rd100, %rd46, 106752;
	// begin inline asm
	{
  .reg .pred p;
  setp.ne.b32 p, %r502, 0;
  @p st.global.u32 [%rd100], %r499;
}

	// end inline asm
	add.s64 	%rd101, %rd46, 106880;
	// begin inline asm
	{
  .reg .pred p;
  setp.ne.b32 p, %r502, 0;
  @p st.global.u32 [%rd101], %r501;
}

	// end inline asm
	add.s64 	%rd102, %rd46, 77824;
	bar.sync 	0;
	st.shared.f32 	[%r561], %f713;
	st.shared.f32 	[%r561+4], %f712;
	st.shared.f32 	[%r561+8], %f711;
	st.shared.f32 	[%r561+12], %f710;
	st.shared.f32 	[%r561+128], %f709;
	st.shared.f32 	[%r561+132], %f708;
	st.shared.f32 	[%r561+136], %f707;
	st.shared.f32 	[%r561+140], %f706;
	bar.sync 	0;
	ld.shared.u32 	%r503, [%r562];
	ld.shared.u32 	%r505, [%r562+128];
	ld.shared.u32 	%r507, [%r562+256];
	ld.shared.u32 	%r509, [%r562+384];
	ld.shared.u32 	%r511, [%r562+1160];
	ld.shared.u32 	%r513, [%r562+1288];
	ld.shared.u32 	%r515, [%r562+1416];
	ld.shared.u32 	%r517, [%r562+1544];
	// begin inline asm
	{
  .reg .pred p;
  setp.ne.b32 p, %r510, 0;
  @p st.global.u32 [%rd102], %r503;
}

	// end inline asm
	add.s64 	%rd103, %rd46, 77952;
	// begin inline asm
	{
  .reg .pred p;
  setp.ne.b32 p, %r510, 0;
  @p st.global.u32 [%rd103], %r505;
}

	// end inline asm
	add.s64 	%rd104, %rd46, 78080;
	// begin inline asm
	{
  .reg .pred p;
  setp.ne.b32 p, %r510, 0;
  @p st.global.u32 [%rd104], %r507;
}

	// end inline asm
	add.s64 	%rd105, %rd46, 78208;
	// begin inline asm
	{
  .reg .pred p;
  setp.ne.b32 p, %r510, 0;
  @p st.global.u32 [%rd105], %r509;
}

	// end inline asm
	add.s64 	%rd106, %rd46, 110592;
	setp.lt.s32 	%p17, %r532, 1003;
	selp.u32 	%r518, 1, 0, %p17;
	// begin inline asm
	{
  .reg .pred p;
  setp.ne.b32 p, %r518, 0;
  @p st.global.u32 [%rd106], %r511;
}

	// end inline asm
	add.s64 	%rd107, %rd46, 110720;
	// begin inline asm
	{
  .reg .pred p;
  setp.ne.b32 p, %r518, 0;
  @p st.global.u32 [%rd107], %r513;
}

	// end inline asm
	add.s64 	%rd108, %rd46, 110848;
	// begin inline asm
	{
  .reg .pred p;
  setp.ne.b32 p, %r518, 0;
  @p st.global.u32 [%rd108], %r515;
}

	// end inline asm
	add.s64 	%rd109, %rd46, 110976;
	// begin inline asm
	{
  .reg .pred p;
  setp.ne.b32 p, %r518, 0;
  @p st.global.u32 [%rd109], %r517;
}

	// end inline asm
	ret;

}


// ===== COMPILED SASS (sm_100) =====

	.target	sm_100

	.elftype	@"ET_EXEC"


//--------------------- .note.nv.tkinfo           --------------------------
	.section	.note.nv.tkinfo,"",@"SHT_NOTE"
	.sectionflags	@"SHF_NOTE_NV_TKINFO"
	.tkinfo
        /*0018*/ 	.word	0x00000002
        /*0030*/ 	.string	""
        /*0030*/ 	.string	"ptxas"
        /*0030*/ 	.string	"Cuda compilation tools, release 13.0, V13.0.88"
        /*0030*/ 	.string	"Build cuda_13.0.r13.0/compiler.36424714_0"
        /*0030*/ 	.string	"-arch sm_100 -m 64 "



//--------------------- .note.nv.cuinfo           --------------------------
	.section	.note.nv.cuinfo,"",@"SHT_NOTE"
	.sectionflags	@"SHF_NOTE_NV_CUINFO"
        /*0018*/ 	.short	0x0002
        /*001a*/ 	.short	0x0064
        /*001c*/ 	.short	0x0082
	.zero		2


//--------------------- .nv.info                  --------------------------
	.section	.nv.info,"",@"SHT_CUDA_INFO"
	.align	4


	//----- nvinfo : EIATTR_REGCOUNT
	.align		4
        /*0000*/ 	.byte	0x04, 0x2f
        /*0002*/ 	.short	(.L_1 - .L_0)
	.align		4
.L_0:
        /*0004*/ 	.word	index@(_Z6kernelPfS_S_)
        /*0008*/ 	.word	0x00000080


	//----- nvinfo : EIATTR_FRAME_SIZE
	.align		4
.L_1:
        /*000c*/ 	.byte	0x04, 0x11
        /*000e*/ 	.short	(.L_3 - .L_2)
	.align		4
.L_2:
        /*0010*/ 	.word	index@(_Z6kernelPfS_S_)
        /*0014*/ 	.word	0x00000000


	//----- nvinfo : EIATTR_MIN_STACK_SIZE
	.align		4
.L_3:
        /*0018*/ 	.byte	0x04, 0x12
        /*001a*/ 	.short	(.L_5 - .L_4)
	.align		4
.L_4:
        /*001c*/ 	.word	index@(_Z6kernelPfS_S_)
        /*0020*/ 	.word	0x00000000
.L_5:


//--------------------- .nv.compat                --------------------------
	.section	.nv.compat,"",@"SHT_CUDA_COMPAT_INFO"
	.align	4
        /*0000*/ 	.byte	0x02, 0x09, 0x00, 0x00, 0x02, 0x02, 0x01, 0x00, 0x02, 0x05, 0x05, 0x00, 0x03, 0x07, 0x01, 0x01
        /*0010*/ 	.byte	0x02, 0x03, 0x00, 0x00, 0x02, 0x06, 0x01, 0x00, 0x04, 0x0b, 0x08, 0x00, 0x09, 0x00, 0x00, 0x00
        /*0020*/ 	.byte	0x00, 0x00, 0x00, 0x00


//--------------------- .nv.info._Z6kernelPfS_S_  --------------------------
	.section	.nv.info._Z6kernelPfS_S_,"",@"SHT_CUDA_INFO"
	.sectionflags	@""
	.align	4


	//----- nvinfo : EIATTR_CUDA_API_VERSION
	.align		4
        /*0000*/ 	.byte	0x04, 0x37
        /*0002*/ 	.short	(.L_7 - .L_6)
.L_6:
        /*0004*/ 	.word	0x00000082


	//----- nvinfo : EIATTR_KPARAM_INFO
	.align		4
.L_7:
        /*0008*/ 	.byte	0x04, 0x17
        /*000a*/ 	.short	(.L_9 - .L_8)
.L_8:
        /*000c*/ 	.word	0x00000000
        /*0010*/ 	.short	0x0002
        /*0012*/ 	.short	0x0010
        /*0014*/ 	.byte	0x00, 0xf5, 0x21, 0x00


	//----- nvinfo : EIATTR_KPARAM_INFO
	.align		4
.L_9:
        /*0018*/ 	.byte	0x04, 0x17
        /*001a*/ 	.short	(.L_11 - .L_10)
.L_10:
        /*001c*/ 	.word	0x00000000
        /*0020*/ 	.short	0x0001
        /*0022*/ 	.short	0x0008
        /*0024*/ 	.byte	0x00, 0xf5, 0x21, 0x00


	//----- nvinfo : EIATTR_KPARAM_INFO
	.align		4
.L_11:
        /*0028*/ 	.byte	0x04, 0x17
        /*002a*/ 	.short	(.L_13 - .L_12)
.L_12:
        /*002c*/ 	.word	0x00000000
        /*0030*/ 	.short	0x0000
        /*0032*/ 	.short	0x0000
        /*0034*/ 	.byte	0x00, 0xf5, 0x21, 0x00


	//----- nvinfo : EIATTR_SPARSE_MMA_MASK
	.align		4
.L_13:
        /*0038*/ 	.byte	0x03, 0x50
        /*003a*/ 	.short	0x0000


	//----- nvinfo : EIATTR_MAXREG_COUNT
	.align		4
        /*003c*/ 	.byte	0x03, 0x1b
        /*003e*/ 	.short	0x00ff


	//----- nvinfo : EIATTR_NUM_BARRIERS
	.align		4
        /*0040*/ 	.byte	0x02, 0x4c
        /*0042*/ 	.byte	0x01
	.zero		1


	//----- nvinfo : EIATTR_MERCURY_ISA_VERSION
	.align		4
        /*0044*/ 	.byte	0x03, 0x5f
        /*0046*/ 	.short	0x0101


	//----- nvinfo : EIATTR_COOP_GROUP_MASK_REGIDS
	.align		4
        /*0048*/ 	.byte	0x04, 0x29
        /*004a*/ 	.short	(.L_15 - .L_14)


	//   ....[0]....
.L_14:
        /*004c*/ 	.word	0xffffffff


	//----- nvinfo : EIATTR_COOP_GROUP_INSTR_OFFSETS
	.align		4
.L_15:
        /*0050*/ 	.byte	0x04, 0x28
        /*0052*/ 	.short	(.L_17 - .L_16)


	//   ....[0]....
.L_16:
        /*0054*/ 	.word	0x00000270


	//----- nvinfo : EIATTR_VRC_CTA_INIT_COUNT
	.align		4
.L_17:
        /*0058*/ 	.byte	0x02, 0x4a
	.zero		1
	.zero		1


	//----- nvinfo : EIATTR_EXIT_INSTR_OFFSETS
	.align		4
        /*005c*/ 	.byte	0x04, 0x1c
        /*005e*/ 	.short	(.L_19 - .L_18)


	//   ....[0]....
.L_18:
        /*0060*/ 	.word	0x00004430


	//   ....[1]....
        /*0064*/ 	.word	0x00004450


	//----- nvinfo : EIATTR_CBANK_PARAM_SIZE
	.align		4
.L_19:
        /*0068*/ 	.byte	0x03, 0x19
        /*006a*/ 	.short	0x0018


	//----- nvinfo : EIATTR_PARAM_CBANK
	.align		4
        /*006c*/ 	.byte	0x04, 0x0a
        /*006e*/ 	.short	(.L_21 - .L_20)
	.align		4
.L_20:
        /*0070*/ 	.word	index@(.nv.constant0._Z6kernelPfS_S_)
        /*0074*/ 	.short	0x0380
        /*0076*/ 	.short	0x0018


	//----- nvinfo : EIATTR_SW_WAR
	.align		4
.L_21:
        /*0078*/ 	.byte	0x04, 0x36
        /*007a*/ 	.short	(.L_23 - .L_22)
.L_22:
        /*007c*/ 	.word	0x00000008
.L_23:


//--------------------- .nv.callgraph             --------------------------
	.section	.nv.callgraph,"",@"SHT_CUDA_CALLGRAPH"
	.align	4
	.sectionentsize	8
	.align		4
        /*0000*/ 	.word	0x00000000
	.align		4
        /*0004*/ 	.word	0xffffffff
	.align		4
        /*0008*/ 	.word	0x00000000
	.align		4
        /*000c*/ 	.word	0xfffffffe
	.align		4
        /*0010*/ 	.word	0x00000000
	.align		4
        /*0014*/ 	.word	0xfffffffd
	.align		4
        /*0018*/ 	.word	0x00000000
	.align		4
        /*001c*/ 	.word	0xfffffffc


//--------------------- .text._Z6kernelPfS_S_     --------------------------
	.section	.text._Z6kernelPfS_S_,"ax",@progbits
	.align	128
        .global         _Z6kernelPfS_S_
        .type           _Z6kernelPfS_S_,@function
        .size           _Z6kernelPfS_S_,(.L_x_33 - _Z6kernelPfS_S_)
        .other          _Z6kernelPfS_S_,@"STO_CUDA_ENTRY STV_DEFAULT"
_Z6kernelPfS_S_:
.text._Z6kernelPfS_S_:
[----:B------:R-:W-:Y:S01]  /*0000*/  LDC R1, c[0x0][0x37c] ;  /* 0x0000df00ff017b82 */ /* 0x000fe20000000800 */
[----:B------:R-:W1:Y:S07]  /*0010*/  S2R R40, SR_TID.X ;  /* 0x0000000000287919 */ /* 0x000e6e0000002100 */
[----:B------:R-:W2:Y:S01]  /*0020*/  LDC.64 R4, c[0x0][0x380] ;  /* 0x0000e000ff047b82 */ /* 0x000ea20000000a00 */
[----:B------:R-:W3:Y:S01]  /*0030*/  LDCU.64 UR12, c[0x0][0x358] ;  /* 0x00006b00ff0c77ac */ /* 0x000ee20008000a00 */
[----:B------:R-:W-:Y:S01]  /*0040*/  HFMA2 R54, -RZ, RZ, 0, 0 ;  /* 0x00000000ff367431 */ /* 0x000fe200000001ff */
[----:B------:R-:W4:Y:S01]  /*0050*/  S2R R9, SR_CTAID.X ;  /* 0x0000000000097919 */ /* 0x000f220000002500 */
[----:B------:R-:W-:Y:S01]  /*0060*/  HFMA2 R79, -RZ, RZ, 0, 0 ;  /* 0x00000000ff4f7431 */ /* 0x000fe200000001ff */
[----:B------:R-:W5:Y:S01]  /*0070*/  LDCU.64 UR6, c[0x0][0x388] ;  /* 0x00007100ff0677ac */ /* 0x000f620008000a00 */
[----:B------:R-:W-:Y:S01]  /*0080*/  HFMA2 R68, -RZ, RZ, 0, 0 ;  /* 0x00000000ff447431 */ /* 0x000fe200000001ff */
[----:B------:R-:W-:Y:S01]  /*0090*/  CS2R R60, SRZ ;  /* 0x00000000003c7805 */ /* 0x000fe2000001ff00 */
[----:B------:R-:W3:Y:S01]  /*00a0*/  S2UR UR5, SR_CgaCtaId ;  /* 0x00000000000579c3 */ /* 0x000ee20000008800 */
[----:B------:R-:W-:Y:S01]  /*00b0*/  UMOV UR4, 0x400 ;  /* 0x0000040000047882 */ /* 0x000fe20000000000 */
[----:B------:R-:W-:Y:S01]  /*00c0*/  HFMA2 R118, -RZ, RZ, 0, 0 ;  /* 0x00000000ff767431 */ /* 0x000fe200000001ff */
[----:B------:R-:W-:-:S02]  /*00d0*/  CS2R R46, SRZ ;  /* 0x00000000002e7805 */ /* 0x000fc4000001ff00 */
[----:B------:R-:W-:Y:S02]  /*00e0*/  CS2R R56, SRZ ;  /* 0x0000000000387805 */ /* 0x000fe4000001ff00 */
[----:B------:R-:W-:Y:S02]  /*00f0*/  MOV R70, RZ ;  /* 0x000000ff00467202 */ /* 0x000fe40000000f00 */
[----:B------:R-:W-:Y:S02]  /*0100*/  CS2R R106, SRZ ;  /* 0x00000000006a7805 */ /* 0x000fe4000001ff00 */
[----:B------:R-:W-:Y:S02]  /*0110*/  CS2R R94, SRZ ;  /* 0x00000000005e7805 */ /* 0x000fe4000001ff00 */
[----:B------:R-:W-:Y:S02]  /*0120*/  CS2R R98, SRZ ;  /* 0x0000000000627805 */ /* 0x000fe4000001ff00 */
[----:B------:R-:W-:-:S02]  /*0130*/  CS2R R64, SRZ ;  /* 0x0000000000407805 */ /* 0x000fc4000001ff00 */
[----:B------:R-:W-:Y:S02]  /*0140*/  CS2R R102, SRZ ;  /* 0x0000000000667805 */ /* 0x000fe4000001ff00 */
[----:B------:R-:W-:Y:S02]  /*0150*/  CS2R R96, SRZ ;  /* 0x0000000000607805 */ /* 0x000fe4000001ff00 */
[----:B------:R-:W-:Y:S02]  /*0160*/  CS2R R86, SRZ ;  /* 0x0000000000567805 */ /* 0x000fe4000001ff00 */
[----:B------:R-:W-:Y:S02]  /*0170*/  CS2R R62, SRZ ;  /* 0x00000000003e7805 */ /* 0x000fe4000001ff00 */
[----:B------:R-:W-:Y:S02]  /*0180*/  MOV R76, RZ ;  /* 0x000000ff004c7202 */ /* 0x000fe40000000f00 */
[----:B------:R-:W-:-:S02]  /*0190*/  CS2R R88, SRZ ;  /* 0x0000000000587805 */ /* 0x000fc4000001ff00 */
[----:B------:R-:W-:Y:S02]  /*01a0*/  MOV R66, RZ ;  /* 0x000000ff00427202 */ /* 0x000fe40000000f00 */
[----:B------:R-:W-:Y:S02]  /*01b0*/  CS2R R82, SRZ ;  /* 0x0000000000527805 */ /* 0x000fe4000001ff00 */
[----:B------:R-:W-:Y:S02]  /*01c0*/  CS2R R74, SRZ ;  /* 0x00000000004a7805 */ /* 0x000fe4000001ff00 */
[----:B------:R-:W-:Y:S02]  /*01d0*/  CS2R R104, SRZ ;  /* 0x0000000000687805 */ /* 0x000fe4000001ff00 */
[----:B------:R-:W-:Y:S02]  /*01e0*/  CS2R R84, SRZ ;  /* 0x0000000000547805 */ /* 0x000fe4000001ff00 */
[----:B------:R-:W-:-:S02]  /*01f0*/  CS2R R44, SRZ ;  /* 0x00000000002c7805 */ /* 0x000fc4000001ff00 */
[----:B------:R-:W-:Y:S02]  /*0200*/  CS2R R112, SRZ ;  /* 0x0000000000707805 */ /* 0x000fe4000001ff00 */
[----:B-1----:R-:W-:Y:S01]  /*0210*/  SHF.R.U32.HI R0, RZ, 0x5, R40 ;  /* 0x00000005ff007819 */ /* 0x002fe20000011628 */
[----:B---3--:R-:W-:Y:S01]  /*0220*/  ULEA UR5, UR5, UR4, 0x18 ;  /* 0x0000000405057291 */ /* 0x008fe2000f8ec0ff */
[----:B------:R-:W-:Y:S02]  /*0230*/  CS2R R90, SRZ ;  /* 0x00000000005a7805 */ /* 0x000fe4000001ff00 */
[----:B------:R-:W-:Y:S02]  /*0240*/  CS2R R80, SRZ ;  /* 0x0000000000507805 */ /* 0x000fe4000001ff00 */
[----:B------:R-:W-:Y:S02]  /*0250*/  CS2R R100, SRZ ;  /* 0x0000000000647805 */ /* 0x000fe4000001ff00 */
[----:B------:R-:W-:Y:S01]  /*0260*/  CS2R R92, SRZ ;  /* 0x00000000005c7805 */ /* 0x000fe2000001ff00 */
[----:B------:R-:W1:Y:S01]  /*0270*/  SHFL.IDX PT, R0, R0, RZ, 0x1f ;  /* 0x00001fff00007589 */ /* 0x000e6200000e0000 */
[----:B------:R-:W-:-:S02]  /*0280*/  CS2R R52, SRZ ;  /* 0x0000000000347805 */ /* 0x000fc4000001ff00 */
[----:B------:R-:W-:Y:S01]  /*0290*/  MOV R73, RZ ;  /* 0x000000ff00497202 */ /* 0x000fe20000000f00 */
[----:B------:R-:W-:Y:S01]  /*02a0*/  UMOV UR4, URZ ;  /* 0x000000ff00047c82 */ /* 0x000fe20008000000 */
[----:B------:R-:W-:Y:S01]  /*02b0*/  UMOV UR10, 0x3 ;  /* 0x00000003000a7882 */ /* 0x000fe20000000000 */
[----:B-1----:R-:W-:-:S04]  /*02c0*/  SHF.R.S32.HI R3, RZ, 0x1f, R0 ;  /* 0x0000001fff037819 */ /* 0x002fc80000011400 */
[----:B------:R-:W-:-:S04]  /*02d0*/  LEA.HI R3, R3, R0, RZ, 0x3 ;  /* 0x0000000003037211 */ /* 0x000fc800078f18ff */
[----:B------:R-:W-:-:S04]  /*02e0*/  LOP3.LUT R3, R3, 0xfff8, RZ, 0xc0, !PT ;  /* 0x0000fff803037812 */ /* 0x000fc800078ec0ff */
[----:B------:R-:W-:-:S04]  /*02f0*/  IADD3 R6, PT, PT, R0, -R3, RZ ;  /* 0x8000000300067210 */ /* 0x000fc80007ffe0ff */
[----:B------:R-:W-:-:S04]  /*0300*/  PRMT R2, R6, 0x8880, RZ ;  /* 0x0000888006027816 */ /* 0x000fc800000000ff */
[----:B------:R-:W-:-:S04]  /*0310*/  PRMT R2, R2, 0x7710, RZ ;  /* 0x0000771002027816 */ /* 0x000fc800000000ff */
[----:B------:R-:W-:-:S04]  /*0320*/  SHF.R.U32.HI R2, RZ, 0xd, R2 ;  /* 0x0000000dff027819 */ /* 0x000fc80000011602 */
[----:B------:R-:W-:-:S04]  /*0330*/  LOP3.LUT R3, R2, 0x3, RZ, 0xc0, !PT ;  /* 0x0000000302037812 */ /* 0x000fc800078ec0ff */
[----:B------:R-:W-:Y:S02]  /*0340*/  IADD3 R39, PT, PT, R6, R3, RZ ;  /* 0x0000000306277210 */ /* 0x000fe40007ffe0ff */
[----:B------:R-:W-:Y:S02]  /*0350*/  LOP3.LUT R3, R40, 0x7f, RZ, 0xc0, !PT ;  /* 0x0000007f28037812 */ /* 0x000fe400078ec0ff */
[----:B------:R-:W-:-:S04]  /*0360*/  LOP3.LUT R2, R39, 0xfffc, RZ, 0xc0, !PT ;  /* 0x0000fffc27027812 */ /* 0x000fc800078ec0ff */
[----:B------:R-:W-:Y:S02]  /*0370*/  IADD3 R7, PT, PT, RZ, -R2, RZ ;  /* 0x80000002ff077210 */ /* 0x000fe40007ffe0ff */
[----:B----4-:R-:W-:Y:S02]  /*0380*/  SHF.L.U32 R2, R9, 0x4, RZ ;  /* 0x0000000409027819 */ /* 0x010fe400000006ff */
[----:B------:R-:W-:Y:S02]  /*0390*/  PRMT R7, R7, 0x7710, RZ ;  /* 0x0000771007077816 */ /* 0x000fe400000000ff */
[----:B------:R-:W-:Y:S02]  /*03a0*/  LOP3.LUT R8, R3, 0x7fffff80, R2, 0xf8, !PT ;  /* 0x7fffff8003087812 */ /* 0x000fe400078ef802 */
[----:B------:R-:W-:Y:S02]  /*03b0*/  SHF.R.U32.HI R3, RZ, 0x7, R40 ;  /* 0x00000007ff037819 */ /* 0x000fe40000011628 */
[----:B------:R-:W-:-:S02]  /*03c0*/  IADD3 R6, PT, PT, R6, R7, RZ ;  /* 0x0000000706067210 */ /* 0x000fc40007ffe0ff */
[----:B------:R-:W-:Y:S02]  /*03d0*/  LEA R7, R3, R8, 0xa ;  /* 0x0000000803077211 */ /* 0x000fe400078e50ff */
[----:B------:R-:W-:Y:S02]  /*03e0*/  SHF.L.U32 R2, R9, 0x7, RZ ;  /* 0x0000000709027819 */ /* 0x000fe400000006ff */
[----:B------:R-:W-:Y:S01]  /*03f0*/  SHF.R.U32.HI R9, RZ, 0x3, R40 ;  /* 0x00000003ff097819 */ /* 0x000fe20000011628 */
[----:B--2---:R-:W-:Y:S01]  /*0400*/  IMAD.WIDE.U32 R4, R7, 0x4, R4 ;  /* 0x0000000407047825 */ /* 0x004fe200078e0004 */
[----:B------:R-:W-:Y:S02]  /*0410*/  LOP3.LUT R2, R2, 0x380, RZ, 0xc0, !PT ;  /* 0x0000038002027812 */ /* 0x000fe400078ec0ff */
[----:B------:R-:W-:Y:S02]  /*0420*/  LOP3.LUT R9, R9, 0x2, RZ, 0xc0, !PT ;  /* 0x0000000209097812 */ /* 0x000fe400078ec0ff */
[----:B------:R-:W-:-:S02]  /*0430*/  PRMT R10, R6, 0x8880, RZ ;  /* 0x00008880060a7816 */ /* 0x000fc400000000ff */
[--C-:B------:R-:W-:Y:S02]  /*0440*/  LOP3.LUT R8, R2, 0x7f, R40.reuse, 0xf8, !PT ;  /* 0x0000007f02087812 */ /* 0x100fe400078ef828 */
[----:B------:R-:W-:Y:S02]  /*0450*/  LOP3.LUT R9, R9, 0x1, R40, 0xf8, !PT ;  /* 0x0000000109097812 */ /* 0x000fe400078ef828 */
[----:B------:R-:W-:Y:S02]  /*0460*/  IADD3 R20, P0, PT, R4, 0x8000, RZ ;  /* 0x0000800004147810 */ /* 0x000fe40007f1e0ff */
[----:B------:R-:W-:Y:S02]  /*0470*/  LEA R3, R3, R8, 0xa ;  /* 0x0000000803037211 */ /* 0x000fe400078e50ff */
[----:B------:R-:W-:Y:S02]  /*0480*/  LEA R41, R10, R9, 0x3 ;  /* 0x000000090a297211 */ /* 0x000fe400078e18ff */
[----:B------:R-:W-:-:S02]  /*0490*/  IADD3.X R21, PT, PT, RZ, R5, RZ, P0, !PT ;  /* 0x00000005ff157210 */ /* 0x000fc400007fe4ff */
[----:B------:R-:W-:Y:S02]  /*04a0*/  LEA R2, R40, UR5, 0x2 ;  /* 0x0000000528027c11 */ /* 0x000fe4000f8e10ff */
[C---:B------:R-:W-:Y:S02]  /*04b0*/  IADD3 R8, P4, PT, R4.reuse, 0x2000, RZ ;  /* 0x0000200004087810 */ /* 0x040fe40007f9e0ff */
[C---:B------:R-:W-:Y:S01]  /*04c0*/  IADD3 R10, P5, PT, R4.reuse, 0x4000, RZ ;  /* 0x00004000040a7810 */ /* 0x040fe20007fbe0ff */
[----:B------:R-:W-:Y:S01]  /*04d0*/  @!PT LDS RZ, [RZ] ;  /* 0x00000000fffff984 */ /* 0x000fe20000000800 */
[----:B------:R-:W-:Y:S01]  /*04e0*/  @!PT LDS RZ, [RZ] ;  /* 0x00000000fffff984 */ /* 0x000fe20000000800 */
[----:B------:R1:W-:Y:S01]  /*04f0*/  LDGSTS.E.LTC128B [R2], desc[UR12][R4.64] ;  /* 0x0000000004027fae */ /* 0x0003e2000b9a120c */
[C---:B------:R-:W-:Y:S02]  /*0500*/  IADD3 R12, P6, PT, R4.reuse, 0x6000, RZ ;  /* 0x00006000040c7810 */ /* 0x040fe40007fde0ff */
[C---:B------:R-:W-:Y:S02]  /*0510*/  IADD3 R36, P0, PT, R4.reuse, 0x16000, RZ ;  /* 0x0001600004247810 */ /* 0x040fe40007f1e0ff */
[----:B------:R-:W-:-:S02]  /*0520*/  IADD3 R22, P1, PT, R4, 0xa000, RZ ;  /* 0x0000a00004167810 */ /* 0x000fc40007f3e0ff */
[-C--:B------:R-:W-:Y:S02]  /*0530*/  IADD3.X R9, PT, PT, RZ, R5.reuse, RZ, P4, !PT ;  /* 0x00000005ff097210 */ /* 0x080fe400027fe4ff */
[-C--:B------:R-:W-:Y:S02]  /*0540*/  IADD3.X R11, PT, PT, RZ, R5.reuse, RZ, P5, !PT ;  /* 0x00000005ff0b7210 */ /* 0x080fe40002ffe4ff */
[-C--:B------:R-:W-:Y:S01]  /*0550*/  IADD3.X R13, PT, PT, RZ, R5.reuse, RZ, P6, !PT ;  /* 0x00000005ff0d7210 */ /* 0x080fe200037fe4ff */
[----:B------:R2:W-:Y:S01]  /*0560*/  LDGSTS.E.LTC128B [R2+0x400], desc[UR12][R8.64] ;  /* 0x0040000008027fae */ /* 0x0005e2000b9a120c */
[----:B------:R-:W-:Y:S02]  /*0570*/  IADD3.X R37, PT, PT, RZ, R5, RZ, P0, !PT ;  /* 0x00000005ff257210 */ /* 0x000fe400007fe4ff */
[C---:B------:R-:W-:Y:S01]  /*0580*/  IADD3 R24, P2, PT, R4.reuse, 0xc000, RZ ;  /* 0x0000c00004187810 */ /* 0x040fe20007f5e0ff */
[----:B------:R3:W-:Y:S01]  /*0590*/  LDGSTS.E.LTC128B [R2+0x800], desc[UR12][R10.64] ;  /* 0x008000000a027fae */ /* 0x0007e2000b9a120c */
[----:B------:R-:W-:-:S02]  /*05a0*/  IADD3 R26, P3, PT, R4, 0xe000, RZ ;  /* 0x0000e000041a7810 */ /* 0x000fc40007f7e0ff */
[C---:B------:R-:W-:Y:S01]  /*05b0*/  IADD3 R30, P4, PT, R4.reuse, 0x10000, RZ ;  /* 0x00010000041e7810 */ /* 0x040fe20007f9e0ff */
[----:B------:R4:W-:Y:S01]  /*05c0*/  LDGSTS.E.LTC128B [R2+0xc00], desc[UR12][R12.64] ;  /* 0x00c000000c027fae */ /* 0x0009e2000b9a120c */
[C---:B------:R-:W-:Y:S02]  /*05d0*/  IADD3 R32, P5, PT, R4.reuse, 0x12000, RZ ;  /* 0x0001200004207810 */ /* 0x040fe40007fbe0ff */
[C---:B------:R-:W-:Y:S02]  /*05e0*/  IADD3 R34, P6, PT, R4.reuse, 0x14000, RZ ;  /* 0x0001400004227810 */ /* 0x040fe40007fde0ff */
[----:B------:R-:W-:Y:S02]  /*05f0*/  IADD3.X R23, PT, PT, RZ, R5, RZ, P1, !PT ;  /* 0x00000005ff177210 */ /* 0x000fe40000ffe4ff */
[----:B-----5:R-:W-:Y:S01]  /*0600*/  LEA R28, P0, R3, UR6, 0x2 ;  /* 0x00000006031c7c11 */ /* 0x020fe2000f8010ff */
[----:B------:R-:W-:Y:S01]  /*0610*/  UMOV UR6, 0x3000 ;  /* 0x0000300000067882 */ /* 0x000fe20000000000 */
[----:B-1----:R-:W-:-:S02]  /*0620*/  IADD3 R4, P1, PT, R4, 0x18000, RZ ;  /* 0x0001800004047810 */ /* 0x002fc40007f3e0ff */
[-C--:B------:R-:W-:Y:S02]  /*0630*/  IADD3.X R25, PT, PT, RZ, R5.reuse, RZ, P2, !PT ;  /* 0x00000005ff197210 */ /* 0x080fe400017fe4ff */
[-C--:B------:R-:W-:Y:S02]  /*0640*/  IADD3.X R27, PT, PT, RZ, R5.reuse, RZ, P3, !PT ;  /* 0x00000005ff1b7210 */ /* 0x080fe40001ffe4ff */
[-C--:B------:R-:W-:Y:S02]  /*0650*/  IADD3.X R31, PT, PT, RZ, R5.reuse, RZ, P4, !PT ;  /* 0x00000005ff1f7210 */ /* 0x080fe400027fe4ff */
[-C--:B------:R-:W-:Y:S02]  /*0660*/  IADD3.X R33, PT, PT, RZ, R5.reuse, RZ, P5, !PT ;  /* 0x00000005ff217210 */ /* 0x080fe40002ffe4ff */
[----:B------:R-:W-:Y:S02]  /*0670*/  IADD3.X R35, PT, PT, RZ, R5, RZ, P6, !PT ;  /* 0x00000005ff237210 */ /* 0x000fe400037fe4ff */
[----:B------:R-:W-:-:S02]  /*0680*/  IADD3.X R29, PT, PT, RZ, UR7, RZ, P0, !PT ;  /* 0x00000007ff1d7c10 */ /* 0x000fc400087fe4ff */
[----:B------:R-:W-:Y:S02]  /*0690*/  IADD3.X R5, PT, PT, RZ, R5, RZ, P1, !PT ;  /* 0x00000005ff057210 */ /* 0x000fe40000ffe4ff */
[C---:B------:R-:W-:Y:S01]  /*06a0*/  IADD3 R14, P0, PT, R28.reuse, 0x2000, RZ ;  /* 0x000020001c0e7810 */ /* 0x040fe20007f1e0ff */
[----:B------:R-:W-:Y:S01]  /*06b0*/  LDGSTS.E.LTC128B [R2+0x4000], desc[UR12][R28.64] ;  /* 0x040000001c027fae */ /* 0x000fe2000b9a120c */
[C---:B------:R-:W-:Y:S02]  /*06c0*/  IADD3 R16, P1, PT, R28.reuse, 0x4000, RZ ;  /* 0x000040001c107810 */ /* 0x040fe40007f3e0ff */
[----:B------:R-:W-:Y:S02]  /*06d0*/  IADD3 R18, P2, PT, R28, 0x6000, RZ ;  /* 0x000060001c127810 */ /* 0x000fe40007f5e0ff */
[-C--:B------:R-:W-:Y:S02]  /*06e0*/  IADD3.X R15, PT, PT, RZ, R29.reuse, RZ, P0, !PT ;  /* 0x0000001dff0f7210 */ /* 0x080fe400007fe4ff */
[----:B------:R-:W-:-:S02]  /*06f0*/  IADD3.X R17, PT, PT, RZ, R29, RZ, P1, !PT ;  /* 0x0000001dff117210 */ /* 0x000fc40000ffe4ff */
[C---:B--2---:R-:W-:Y:S01]  /*0700*/  IADD3 R8, P0, PT, R28.reuse, 0x8000, RZ ;  /* 0x000080001c087810 */ /* 0x044fe20007f1e0ff */
[----:B------:R1:W-:Y:S01]  /*0710*/  LDGSTS.E.LTC128B [R2+0x4400], desc[UR12][R14.64] ;  /* 0x044000000e027fae */ /* 0x0003e2000b9a120c */
[-C--:B------:R-:W-:Y:S02]  /*0720*/  IADD3.X R19, PT, PT, RZ, R29.reuse, RZ, P2, !PT ;  /* 0x0000001dff137210 */ /* 0x080fe400017fe4ff */
[C---:B---3--:R-:W-:Y:S01]  /*0730*/  IADD3 R10, P1, PT, R28.reuse, 0xa000, RZ ;  /* 0x0000a0001c0a7810 */ /* 0x048fe20007f3e0ff */
[----:B------:R2:W-:Y:S01]  /*0740*/  LDGSTS.E.LTC128B [R2+0x4800], desc[UR12][R16.64] ;  /* 0x0480000010027fae */ /* 0x0005e2000b9a120c */
[-C--:B------:R-:W-:Y:S02]  /*0750*/  IADD3.X R9, PT, PT, RZ, R29.reuse, RZ, P0, !PT ;  /* 0x0000001dff097210 */ /* 0x080fe400007fe4ff */
[----:B----4-:R-:W-:Y:S01]  /*0760*/  IADD3 R12, P2, PT, R28, 0xc000, RZ ;  /* 0x0000c0001c0c7810 */ /* 0x010fe20007f5e0ff */
[----:B------:R3:W-:Y:S01]  /*0770*/  LDGSTS.E.LTC128B [R2+0x4c00], desc[UR12][R18.64] ;  /* 0x04c0000012027fae */ /* 0x0007e2000b9a120c */
[----:B------:R-:W-:-:S02]  /*0780*/  IADD3.X R11, PT, PT, RZ, R29, RZ, P1, !PT ;  /* 0x0000001dff0b7210 */ /* 0x000fc40000ffe4ff */
[-C--:B------:R-:W-:Y:S01]  /*0790*/  IADD3.X R13, PT, PT, RZ, R29.reuse, RZ, P2, !PT ;  /* 0x0000001dff0d7210 */ /* 0x080fe200017fe4ff */
[----:B------:R-:W0:Y:S01]  /*07a0*/  LDGDEPBAR ;  /* 0x00000000000079af */ /* 0x000e220000000000 */
[C---:B-1----:R-:W-:Y:S02]  /*07b0*/  IADD3 R14, P0, PT, R28.reuse, 0xe000, RZ ;  /* 0x0000e0001c0e7810 */ /* 0x042fe40007f1e0ff */
[----:B------:R-:W-:Y:S01]  /*07c0*/  PRMT R7, R39, 0x8880, RZ ;  /* 0x0000888027077816 */ /* 0x000fe200000000ff */
[----:B------:R1:W-:Y:S01]  /*07d0*/  LDGSTS.E.LTC128B [R2+0x1000], desc[UR12][R20.64] ;  /* 0x0100000014027fae */ /* 0x0003e2000b9a120c */
[----:B------:R-:W-:Y:S02]  /*07e0*/  IADD3.X R15, PT, PT, RZ, R29, RZ, P0, !PT ;  /* 0x0000001dff0f7210 */ /* 0x000fe400007fe4ff */
[----:B------:R-:W-:Y:S02]  /*07f0*/  CS2R R38, SRZ ;  /* 0x0000000000267805 */ /* 0x000fe4000001ff00 */
[C---:B--2---:R-:W-:Y:S01]  /*0800*/  IADD3 R16, P0, PT, R28.reuse, 0x10000, RZ ;  /* 0x000100001c107810 */ /* 0x044fe20007f1e0ff */
[----:B------:R-:W-:Y:S01]  /*0810*/  LDGSTS.E.LTC128B [R2+0x1400], desc[UR12][R22.64] ;  /* 0x0140000016027fae */ /* 0x000fe2000b9a120c */
[----:B---3--:R-:W-:-:S02]  /*0820*/  IADD3 R18, P1, PT, R28, 0x12000, RZ ;  /* 0x000120001c127810 */ /* 0x008fc40007f3e0ff */
[-C--:B------:R-:W-:Y:S01]  /*0830*/  IADD3.X R17, PT, PT, RZ, R29.reuse, RZ, P0, !PT ;  /* 0x0000001dff117210 */ /* 0x080fe200007fe4ff */
[----:B------:R-:W-:Y:S01]  /*0840*/  LDGSTS.E.LTC128B [R2+0x1800], desc[UR12][R24.64] ;  /* 0x0180000018027fae */ /* 0x000fe2000b9a120c */
[-C--:B------:R-:W-:Y:S02]  /*0850*/  IADD3.X R19, PT, PT, RZ, R29.reuse, RZ, P1, !PT ;  /* 0x0000001dff137210 */ /* 0x080fe40000ffe4ff */
[----:B------:R-:W-:Y:S01]  /*0860*/  SHF.L.U32 R3, R40, 0x3, RZ ;  /* 0x0000000328037819 */ /* 0x000fe200000006ff */
[----:B------:R-:W-:Y:S01]  /*0870*/  LDGSTS.E.LTC128B [R2+0x1c00], desc[UR12][R26.64] ;  /* 0x01c000001a027fae */ /* 0x000fe2000b9a120c */
[----:B-1----:R-:W-:Y:S02]  /*0880*/  IADD3 R20, P2, PT, R28, 0x14000, RZ ;  /* 0x000140001c147810 */ /* 0x002fe40007f5e0ff */
[----:B------:R-:W-:Y:S01]  /*0890*/  SHF.R.S32.HI R7, RZ, 0x2, R7 ;  /* 0x00000002ff077819 */ /* 0x000fe20000011407 */
[----:B------:R1:W-:Y:S01]  /*08a0*/  LDGSTS.E.LTC128B [R2+0x5000], desc[UR12][R8.64] ;  /* 0x0500000008027fae */ /* 0x0003e2000b9a120c */
[----:B------:R-:W-:-:S02]  /*08b0*/  IADD3.X R21, PT, PT, RZ, R29, RZ, P2, !PT ;  /* 0x0000001dff157210 */ /* 0x000fc400017fe4ff */
[----:B------:R-:W-:Y:S01]  /*08c0*/  LOP3.LUT R3, R3, 0x70, RZ, 0xc0, !PT ;  /* 0x0000007003037812 */ /* 0x000fe200078ec0ff */
[----:B------:R2:W-:Y:S01]  /*08d0*/  LDGSTS.E.LTC128B [R2+0x5400], desc[UR12][R10.64] ;  /* 0x054000000a027fae */ /* 0x0005e2000b9a120c */
[----:B------:R-:W-:Y:S02]  /*08e0*/  PRMT R7, R7, 0x9910, RZ ;  /* 0x0000991007077816 */ /* 0x000fe400000000ff */
[----:B------:R-:W-:Y:S01]  /*08f0*/  LOP3.LUT R6, R6, 0xffff, RZ, 0xc0, !PT ;  /* 0x0000ffff06067812 */ /* 0x000fe200078ec0ff */
[----:B------:R3:W-:Y:S04]  /*0900*/  LDGSTS.E.LTC128B [R2+0x5800], desc[UR12][R12.64] ;  /* 0x058000000c027fae */ /* 0x0007e8000b9a120c */
[----:B------:R4:W-:Y:S01]  /*0910*/  LDGSTS.E.LTC128B [R2+0x5c00], desc[UR12][R14.64] ;  /* 0x05c000000e027fae */ /* 0x0009e2000b9a120c */
[----:B-1----:R-:W-:Y:S01]  /*0920*/  IADD3 R8, PT, PT, R3, UR5, RZ ;  /* 0x0000000503087c10 */ /* 0x002fe2000fffe0ff */
[----:B------:R-:W-:Y:S01]  /*0930*/  HFMA2 R9, -RZ, RZ, 0, 8.94069671630859375e-07 ;  /* 0x0000000fff097431 */ /* 0x000fe200000001ff */
[----:B------:R-:W-:Y:S01]  /*0940*/  LEA R3, R41, UR5, 0x4 ;  /* 0x0000000529037c11 */ /* 0x000fe2000f8e20ff */
[----:B------:R-:W0:Y:S01]  /*0950*/  LDGDEPBAR ;  /* 0x00000000000079af */ /* 0x000e220000000000 */
[----:B--2---:R-:W-:Y:S01]  /*0960*/  IADD3 R10, P0, PT, R28, 0x16000, RZ ;  /* 0x000160001c0a7810 */ /* 0x004fe20007f1e0ff */
[----:B------:R-:W-:-:S02]  /*0970*/  UMOV UR5, 0x3000 ;  /* 0x0000300000057882 */ /* 0x000fc40000000000 */
[----:B------:R1:W-:Y:S01]  /*0980*/  LDGSTS.E.LTC128B [R2+0x2000], desc[UR12][R30.64] ;  /* 0x020000001e027fae */ /* 0x0003e2000b9a120c */
[-C--:B------:R-:W-:Y:S01]  /*0990*/  IADD3.X R11, PT, PT, RZ, R29.reuse, RZ, P0, !PT ;  /* 0x0000001dff0b7210 */ /* 0x080fe200007fe4ff */
[----:B---3--:R-:W-:Y:S01]  /*09a0*/  HFMA2 R13, -RZ, RZ, 0, 0 ;  /* 0x00000000ff0d7431 */ /* 0x008fe200000001ff */
[----:B------:R-:W-:Y:S01]  /*09b0*/  IADD3 R58, P0, PT, R28, 0x18000, RZ ;  /* 0x000180001c3a7810 */ /* 0x000fe20007f1e0ff */
[----:B------:R2:W-:Y:S01]  /*09c0*/  LDGSTS.E.LTC128B [R2+0x2400], desc[UR12][R32.64] ;  /* 0x0240000020027fae */ /* 0x0005e2000b9a120c */
[----:B------:R-:W-:Y:S02]  /*09d0*/  MOV R12, 0x7c ;  /* 0x0000007c000c7802 */ /* 0x000fe40000000f00 */
[----:B----4-:R-:W-:Y:S02]  /*09e0*/  CS2R R14, SRZ ;  /* 0x00000000000e7805 */ /* 0x010fe4000001ff00 */
[----:B------:R-:W-:Y:S01]  /*09f0*/  IADD3.X R59, PT, PT, RZ, R29, RZ, P0, !PT ;  /* 0x0000001dff3b7210 */ /* 0x000fe200007fe4ff */
[----:B------:R-:W-:Y:S04]  /*0a00*/  LDGSTS.E.LTC128B [R2+0x2800], desc[UR12][R34.64] ;  /* 0x0280000022027fae */ /* 0x000fe8000b9a120c */
[----:B------:R3:W-:Y:S01]  /*0a10*/  LDGSTS.E.LTC128B [R2+0x2c00], desc[UR12][R36.64] ;  /* 0x02c0000024027fae */ /* 0x0007e2000b9a120c */
[----:B-1----:R-:W-:Y:S01]  /*0a20*/  LEA R30, R7, R8, 0x8 ;  /* 0x00000008071e7211 */ /* 0x002fe200078e40ff */
[----:B------:R-:W-:-:S02]  /*0a30*/  HFMA2 R8, -RZ, RZ, 0, 8.94069671630859375e-07 ;  /* 0x0000000fff087431 */ /* 0x000fc400000001ff */
[----:B------:R-:W-:Y:S01]  /*0a40*/  LDGSTS.E.LTC128B [R2+0x6000], desc[UR12][R16.64] ;  /* 0x0600000010027fae */ /* 0x000fe2000b9a120c */
[----:B--2---:R-:W-:-:S03]  /*0a50*/  CS2R R32, SRZ ;  /* 0x0000000000207805 */ /* 0x004fc6000001ff00 */
[----:B------:R-:W-:Y:S04]  /*0a60*/  LDGSTS.E.LTC128B [R2+0x6400], desc[UR12][R18.64] ;  /* 0x0640000012027fae */ /* 0x000fe8000b9a120c */
[----:B------:R-:W-:Y:S01]  /*0a70*/  LDGSTS.E.LTC128B [R2+0x6800], desc[UR12][R20.64] ;  /* 0x0680000014027fae */ /* 0x000fe2000b9a120c */
[----:B---3--:R-:W-:-:S03]  /*0a80*/  CS2R R36, SRZ ;  /* 0x0000000000247805 */ /* 0x008fc6000001ff00 */
[----:B------:R1:W-:Y:S04]  /*0a90*/  LDGSTS.E.LTC128B [R2+0x6c00], desc[UR12][R10.64] ;  /* 0x06c000000a027fae */ /* 0x0003e8000b9a120c */
[----:B------:R-:W0:Y:S01]  /*0aa0*/  LDGDEPBAR ;  /* 0x00000000000079af */ /* 0x000e220000000000 */
[----:B-1----:R-:W-:Y:S02]  /*0ab0*/  PRMT R10, R6, 0x8880, RZ ;  /* 0x00008880060a7816 */ /* 0x002fe400000000ff */
[----:B------:R-:W-:Y:S02]  /*0ac0*/  MOV R11, RZ ;  /* 0x000000ff000b7202 */ /* 0x000fe40000000f00 */
[----:B------:R-:W-:Y:S01]  /*0ad0*/  IADD3 R6, PT, PT, R30, 0x4000, RZ ;  /* 0x000040001e067810 */ /* 0x000fe20007ffe0ff */
[----:B------:R-:W-:-:S04]  /*0ae0*/  DEPBAR.LE SB0, 0x2 ;  /* 0x000080800000791a */ /* 0x000fc80000000000 */
[----:B------:R-:W-:Y:S06]  /*0af0*/  BAR.SYNC.DEFER_BLOCKING 0x0 ;  /* 0x0000000000007b1d */ /* 0x000fec0000010000 */
[----:B------:R1:W2:Y:S04]  /*0b00*/  LDS.128 R20, [R3] ;  /* 0x0000000003147984 */ /* 0x0002a80000000c00 */
[----:B------:R1:W3:Y:S04]  /*0b10*/  LDS.128 R24, [R3+0x40] ;  /* 0x0000400003187984 */ /* 0x0002e80000000c00 */
[----:B------:R1:W4:Y:S04]  /*0b20*/  LDS.128 R108, [R30+0x4000] ;  /* 0x004000001e6c7984 */ /* 0x0003280000000c00 */
[----:B------:R1:W5:Y:S02]  /*0b30*/  LDS.128 R16, [R30+0x4080] ;  /* 0x004080001e107984 */ /* 0x0003640000000c00 */
.L_x_0:
[C---:B-12-4-:R-:W-:Y:S01]  /*0b40*/  FFMA R83, R108.reuse, R20, R83 ;  /* 0x000000146c537223 */ /* 0x056fe20000000053 */
[C---:B------:R-:W-:Y:S01]  /*0b50*/  FFMA R84, R108.reuse, R21, R84 ;  /* 0x000000156c547223 */ /* 0x040fe20000000054 */
[C---:B------:R-:W-:Y:S01]  /*0b60*/  FFMA R89, R108.reuse, R22, R89 ;  /* 0x000000166c597223 */ /* 0x040fe20000000059 */
[C---:B------:R-:W-:Y:S01]  /*0b70*/  FFMA R86, R108.reuse, R23, R86 ;  /* 0x000000176c567223 */ /* 0x040fe20000000056 */
[C---:B---3--:R-:W-:Y:S01]  /*0b80*/  FFMA R85, R108.reuse, R24, R85 ;  /* 0x000000186c557223 */ /* 0x048fe20000000055 */
[C---:B------:R-:W-:Y:S01]  /*0b90*/  FFMA R82, R108.reuse, R25, R82 ;  /* 0x000000196c527223 */ /* 0x040fe20000000052 */
[CC--:B------:R-:W-:Y:S01]  /*0ba0*/  FFMA R87, R108.reuse, R26.reuse, R87 ;  /* 0x0000001a6c577223 */ /* 0x0c0fe20000000057 */
[-C--:B------:R-:W-:Y:S01]  /*0bb0*/  FFMA R98, R108, R27.reuse, R98 ;  /* 0x0000001b6c627223 */ /* 0x080fe20000000062 */
[C---:B------:R-:W-:Y:S01]  /*0bc0*/  FFMA R103, R110.reuse, R26, R103 ;  /* 0x0000001a6e677223 */ /* 0x040fe20000000067 */
[C---:B------:R-:W-:Y:S01]  /*0bd0*/  FFMA R106, R110.reuse, R27, R106 ;  /* 0x0000001b6e6a7223 */ /* 0x040fe2000000006a */
[C---:B------:R-:W-:Y:S01]  /*0be0*/  FFMA R105, R110.reuse, R24, R105 ;  /* 0x000000186e697223 */ /* 0x040fe20000000069 */
[C---:B------:R-:W-:Y:S01]  /*0bf0*/  FFMA R108, R110.reuse, R25, R66 ;  /* 0x000000196e6c7223 */ /* 0x040fe20000000042 */
[C---:B------:R-:W-:Y:S01]  /*0c00*/  FFMA R99, R110.reuse, R22, R99 ;  /* 0x000000166e637223 */ /* 0x040fe20000000063 */
[C---:B------:R-:W-:Y:S01]  /*0c10*/  FFMA R102, R110.reuse, R23, R102 ;  /* 0x000000176e667223 */ /* 0x040fe20000000066 */
[C---:B------:R-:W-:Y:S01]  /*0c20*/  FFMA R101, R110.reuse, R20, R101 ;  /* 0x000000146e657223 */ /* 0x040fe20000000065 */
[----:B------:R-:W-:Y:S01]  /*0c30*/  FFMA R104, R110, R21, R104 ;  /* 0x000000156e687223 */ /* 0x000fe20000000068 */
[C---:B------:R-:W-:Y:S01]  /*0c40*/  FFMA R114, R111.reuse, R27, R70 ;  /* 0x0000001b6f727223 */ /* 0x040fe20000000046 */
[C---:B------:R-:W-:Y:S01]  /*0c50*/  FFMA R65, R111.reuse, R26, R65 ;  /* 0x0000001a6f417223 */ /* 0x040fe20000000041 */
[C---:B------:R-:W-:Y:S01]  /*0c60*/  FFMA R34, R111.reuse, R25, R68 ;  /* 0x000000196f227223 */ /* 0x040fe20000000044 */
[C---:B------:R-:W-:Y:S01]  /*0c70*/  FFMA R35, R111.reuse, R24, R63 ;  /* 0x000000186f237223 */ /* 0x040fe2000000003f */
[C---:B------:R-:W-:Y:S01]  /*0c80*/  FFMA R112, R111.reuse, R23, R112 ;  /* 0x000000176f707223 */ /* 0x040fe20000000070 */
[C---:B------:R-:W-:Y:S01]  /*0c90*/  FFMA R107, R111.reuse, R22, R107 ;  /* 0x000000166f6b7223 */ /* 0x040fe2000000006b */
[CC--:B------:R-:W-:Y:S01]  /*0ca0*/  FFMA R110, R111.reuse, R21.reuse, R36 ;  /* 0x000000156f6e7223 */ /* 0x0c0fe20000000024 */
[-C--:B------:R-:W-:Y:S01]  /*0cb0*/  FFMA R111, R111, R20.reuse, R33 ;  /* 0x000000146f6f7223 */ /* 0x080fe20000000021 */
[C---:B-----5:R-:W-:Y:S01]  /*0cc0*/  FFMA R73, R16.reuse, R20, R73 ;  /* 0x0000001410497223 */ /* 0x060fe20000000049 */
[C---:B------:R-:W-:Y:S01]  /*0cd0*/  FFMA R32, R16.reuse, R21, R32 ;  /* 0x0000001510207223 */ /* 0x040fe20000000020 */
[C---:B------:R-:W-:Y:S01]  /*0ce0*/  FFMA R33, R16.reuse, R22, R37 ;  /* 0x0000001610217223 */ /* 0x040fe20000000025 */
[C---:B-1----:R-:W-:Y:S01]  /*0cf0*/  FFMA R30, R16.reuse, R23, R44 ;  /* 0x00000017101e7223 */ /* 0x042fe2000000002c */
[C---:B------:R-:W-:Y:S01]  /*0d00*/  FFMA R31, R16.reuse, R24, R39 ;  /* 0x00000018101f7223 */ /* 0x040fe20000000027 */
[C---:B------:R-:W-:Y:S01]  /*0d10*/  FFMA R28, R16.reuse, R25, R76 ;  /* 0x00000019101c7223 */ /* 0x040fe2000000004c */
[C---:B------:R-:W-:Y:S01]  /*0d20*/  FFMA R29, R16.reuse, R26, R79 ;  /* 0x0000001a101d7223 */ /* 0x040fe2000000004f */
[----:B------:R-:W-:Y:S01]  /*0d30*/  FFMA R56, R16, R27, R56 ;  /* 0x0000001b10387223 */ /* 0x000fe20000000038 */
[C---:B------:R-:W-:Y:S01]  /*0d40*/  FFMA R16, R17.reuse, R23, R46 ;  /* 0x0000001711107223 */ /* 0x040fe2000000002e */
[C---:B------:R-:W-:Y:S01]  /*0d50*/  FFMA R55, R17.reuse, R22, R45 ;  /* 0x0000001611377223 */ /* 0x040fe2000000002d */
[C---:B------:R-:W-:Y:S01]  /*0d60*/  FFMA R70, R18.reuse, R27, R47 ;  /* 0x0000001b12467223 */ /* 0x040fe2000000002f */
[----:B------:R-:W-:Y:S01]  /*0d70*/  LDS.128 R48, [R3+0x240] ;  /* 0x0002400003307984 */ /* 0x000fe20000000c00 */
[C---:B------:R-:W-:Y:S01]  /*0d80*/  FFMA R52, R17.reuse, R21, R52 ;  /* 0x0000001511347223 */ /* 0x040fe20000000034 */
[C---:B------:R-:W-:Y:S01]  /*0d90*/  FFMA R53, R17.reuse, R20, R53 ;  /* 0x0000001411357223 */ /* 0x040fe20000000035 */
[C---:B------:R-:W-:Y:S01]  /*0da0*/  FFMA R14, R17.reuse, R25, R14 ;  /* 0x00000019110e7223 */ /* 0x040fe2000000000e */
[----:B------:R-:W-:Y:S01]  /*0db0*/  LDS.128 R44, [R3+0x200] ;  /* 0x00020000032c7984 */ /* 0x000fe20000000c00 */
[C---:B------:R-:W-:Y:S01]  /*0dc0*/  FFMA R15, R17.reuse, R24, R15 ;  /* 0x00000018110f7223 */ /* 0x040fe2000000000f */
[C---:B------:R-:W-:Y:S01]  /*0dd0*/  FFMA R54, R17.reuse, R27, R54 ;  /* 0x0000001b11367223 */ /* 0x040fe20000000036 */
[----:B------:R-:W-:Y:S01]  /*0de0*/  FFMA R57, R17, R26, R57 ;  /* 0x0000001a11397223 */ /* 0x000fe20000000039 */
[----:B------:R-:W1:Y:S01]  /*0df0*/  LDS.128 R40, [R6+0x280] ;  /* 0x0002800006287984 */ /* 0x000e620000000c00 */
[----:B------:R-:W-:Y:S01]  /*0e00*/  FFMA R72, R18, R23, R11 ;  /* 0x0000001712487223 */ /* 0x000fe2000000000b */
[--C-:B------:R-:W-:Y:S01]  /*0e10*/  SHF.R.U32.HI R11, RZ, 0x1, R9.reuse ;  /* 0x00000001ff0b7819 */ /* 0x100fe20000011609 */
[C---:B------:R-:W-:Y:S01]  /*0e20*/  FFMA R96, R109.reuse, R21, R96 ;  /* 0x000000156d607223 */ /* 0x040fe20000000060 */
[----:B------:R-:W2:Y:S01]  /*0e30*/  LDS.128 R76, [R6+0x200] ;  /* 0x00020000064c7984 */ /* 0x000ea20000000c00 */
[----:B------:R-:W-:Y:S01]  /*0e40*/  SHF.R.U32.HI R17, RZ, 0x3, R9 ;  /* 0x00000003ff117819 */ /* 0x000fe20000011609 */
[----:B------:R-:W-:Y:S01]  /*0e50*/  FFMA R93, R109, R20, R93 ;  /* 0x000000146d5d7223 */ /* 0x000fe2000000005d */
[----:B------:R-:W-:Y:S01]  /*0e60*/  LOP3.LUT P1, RZ, R9, 0x1, RZ, 0xc0, !PT ;  /* 0x0000000109ff7812 */ /* 0x000fe2000782c0ff */
[C---:B------:R-:W-:Y:S01]  /*0e70*/  FFMA R90, R109.reuse, R23, R90 ;  /* 0x000000176d5a7223 */ /* 0x040fe2000000005a */
[----:B------:R-:W-:Y:S01]  /*0e80*/  LOP3.LUT P5, RZ, R8, 0x1, RZ, 0xc0, !PT ;  /* 0x0000000108ff7812 */ /* 0x000fe200078ac0ff */
[C---:B------:R-:W-:Y:S01]  /*0e90*/  FFMA R91, R109.reuse, R22, R91 ;  /* 0x000000166d5b7223 */ /* 0x040fe2000000005b */
[C---:B------:R-:W-:Y:S01]  /*0ea0*/  FFMA R88, R109.reuse, R25, R88 ;  /* 0x000000196d587223 */ /* 0x040fe20000000058 */
[C---:B------:R-:W-:Y:S01]  /*0eb0*/  FFMA R95, R109.reuse, R24, R95 ;  /* 0x000000186d5f7223 */ /* 0x040fe2000000005f */
[C---:B------:R-:W-:Y:S01]  /*0ec0*/  FFMA R94, R109.reuse, R27, R94 ;  /* 0x0000001b6d5e7223 */ /* 0x040fe2000000005e */
[----:B------:R-:W-:Y:S01]  /*0ed0*/  FFMA R97, R109, R26, R97 ;  /* 0x0000001a6d617223 */ /* 0x000fe20000000061 */
[----:B------:R-:W-:Y:S01]  /*0ee0*/  LOP3.LUT P4, RZ, R11, 0x1, RZ, 0xc0, !PT ;  /* 0x000000010bff7812 */ /* 0x000fe2000788c0ff */
[----:B------:R-:W-:Y:S01]  /*0ef0*/  FFMA R109, R19, R20, R13 ;  /* 0x00000014136d7223 */ /* 0x000fe2000000000d */
[----:B------:R-:W-:Y:S01]  /*0f00*/  ISETP.NE.U32.AND P2, PT, R17, RZ, PT ;  /* 0x000000ff1100720c */ /* 0x000fe20003f45070 */
[C---:B------:R-:W-:Y:S01]  /*0f10*/  FFMA R61, R18.reuse, R26, R61 ;  /* 0x0000001a123d7223 */ /* 0x040fe2000000003d */
[----:B------:R-:W-:Y:S01]  /*0f20*/  SHF.R.U32.HI R11, RZ, 0x2, R9 ;  /* 0x00000002ff0b7819 */ /* 0x000fe20000011609 */
[C---:B------:R-:W-:Y:S01]  /*0f30*/  FFMA R62, R18.reuse, R25, R62 ;  /* 0x00000019123e7223 */ /* 0x040fe2000000003e */
[----:B------:R-:W-:Y:S01]  /*0f40*/  SHF.R.U32.HI R13, RZ, 0x1, R8 ;  /* 0x00000001ff0d7819 */ /* 0x000fe20000011608 */
[C---:B------:R-:W-:Y:S01]  /*0f50*/  FFMA R75, R18.reuse, R24, R75 ;  /* 0x00000018124b7223 */ /* 0x040fe2000000004b */
[----:B------:R-:W-:Y:S01]  /*0f60*/  LOP3.LUT P3, RZ, R11, 0x1, RZ, 0xc0, !PT ;  /* 0x000000010bff7812 */ /* 0x000fe2000786c0ff */
[C---:B------:R-:W-:Y:S01]  /*0f70*/  FFMA R113, R18.reuse, R22, R113 ;  /* 0x0000001612717223 */ /* 0x040fe20000000071 */
[----:B------:R-:W-:Y:S01]  /*0f80*/  LOP3.LUT P0, RZ, R13, 0x1, RZ, 0xc0, !PT ;  /* 0x000000010dff7812 */ /* 0x000fe2000780c0ff */
[----:B------:R-:W-:Y:S01]  /*0f90*/  FFMA R81, R18, R20, R81 ;  /* 0x0000001412517223 */ /* 0x000fe20000000051 */
[----:B------:R-:W-:Y:S01]  /*0fa0*/  IADD3 R11, PT, PT, R2, UR5, RZ ;  /* 0x00000005020b7c10 */ /* 0x000fe2000fffe0ff */
[----:B------:R-:W-:Y:S01]  /*0fb0*/  FFMA R92, R18, R21, R92 ;  /* 0x00000015125c7223 */ /* 0x000fe2000000005c */
[----:B------:R-:W-:Y:S01]  /*0fc0*/  IADD3 R13, PT, PT, R2, UR6, RZ ;  /* 0x00000006020d7c10 */ /* 0x000fe2000fffe0ff */
[C---:B------:R-:W-:Y:S01]  /*0fd0*/  FFMA R60, R19.reuse, R27, R60 ;  /* 0x0000001b133c7223 */ /* 0x040fe2000000003c */
[----:B------:R-:W-:Y:S01]  /*0fe0*/  SHF.R.U32.HI R18, RZ, 0x3, R8 ;  /* 0x00000003ff127819 */ /* 0x000fe20000011608 */
[----:B------:R-:W-:Y:S01]  /*0ff0*/  @!PT LDS RZ, [RZ] ;  /* 0x00000000fffff984 */ /* 0x000fe20000000800 */
[----:B------:R-:W-:Y:S01]  /*1000*/  @!PT LDS RZ, [RZ] ;  /* 0x00000000fffff984 */ /* 0x000fe20000000800 */
[----:B------:R-:W-:Y:S01]  /*1010*/  @!PT LDS RZ, [RZ] ;  /* 0x00000000fffff984 */ /* 0x000fe20000000800 */
[----:B------:R3:W-:Y:S01]  /*1020*/  @P1 LDGSTS.E.LTC128B [R11], desc[UR12][R4.64] ;  /* 0x00000000040b1fae */ /* 0x0007e2000b9a120c */
[C---:B------:R-:W-:Y:S01]  /*1030*/  FFMA R120, R19.reuse, R26, R38 ;  /* 0x0000001a13787223 */ /* 0x040fe20000000026 */
[C---:B------:R-:W-:Y:S01]  /*1040*/  FFMA R64, R19.reuse, R25, R64 ;  /* 0x0000001913407223 */ /* 0x040fe20000000040 */
[C---:B------:R-:W-:Y:S01]  /*1050*/  FFMA R74, R19.reuse, R24, R74 ;  /* 0x00000018134a7223 */ /* 0x040fe2000000004a */
[----:B------:R4:W-:Y:S01]  /*1060*/  @P5 LDGSTS.E.LTC128B [R13+0x4000], desc[UR12][R58.64] ;  /* 0x040000003a0d5fae */ /* 0x0009e2000b9a120c */
[----:B------:R-:W-:Y:S01]  /*1070*/  @P2 IADD3 R66, P5, PT, R4, 0x6000, RZ ;  /* 0x0000600004422810 */ /* 0x000fe20007fbe0ff */
[C---:B------:R-:W-:Y:S01]  /*1080*/  FFMA R118, R19.reuse, R23, R118 ;  /* 0x0000001713767223 */ /* 0x040fe20000000076 */
[C---:B------:R-:W-:Y:S01]  /*1090*/  FFMA R80, R19.reuse, R22, R80 ;  /* 0x0000001613507223 */ /* 0x040fe20000000050 */
[----:B------:R-:W-:Y:S01]  /*10a0*/  FFMA R100, R19, R21, R100 ;  /* 0x0000001513647223 */ /* 0x000fe20000000064 */
[----:B------:R-:W-:Y:S01]  /*10b0*/  @P2 IADD3.X R67, PT, PT, RZ, R5, RZ, P5, !PT ;  /* 0x00000005ff432210 */ /* 0x000fe20002ffe4ff */
[-C--:B-1----:R-:W-:Y:S01]  /*10c0*/  FFMA R20, R47, R40.reuse, R30 ;  /* 0x000000282f147223 */ /* 0x082fe2000000001e */
[----:B------:R-:W-:Y:S01]  /*10d0*/  ISETP.NE.U32.AND P5, PT, R18, RZ, PT ;  /* 0x000000ff1200720c */ /* 0x000fe20003fa5070 */
[-C--:B------:R-:W-:Y:S01]  /*10e0*/  FFMA R21, R48, R40.reuse, R31 ;  /* 0x0000002830157223 */ /* 0x080fe2000000001f */
[-C--:B------:R-:W-:Y:S01]  /*10f0*/  FFMA R18, R49, R40.reuse, R28 ;  /* 0x0000002831127223 */ /* 0x080fe2000000001c */
[----:B------:R-:W-:Y:S01]  /*1100*/  FFMA R19, R50, R40, R29 ;  /* 0x0000002832137223 */ /* 0x000fe2000000001d */
[-C--:B--2---:R-:W-:Y:S01]  /*1110*/  FFMA R83, R44, R76.reuse, R83 ;  /* 0x0000004c2c537223 */ /* 0x084fe20000000053 */
[-C--:B------:R-:W-:Y:S01]  /*1120*/  FFMA R84, R45, R76.reuse, R84 ;  /* 0x0000004c2d547223 */ /* 0x080fe20000000054 */
[-C--:B------:R-:W-:Y:S01]  /*1130*/  FFMA R89, R46, R76.reuse, R89 ;  /* 0x0000004c2e597223 */ /* 0x080fe20000000059 */
[-C--:B------:R-:W-:Y:S01]  /*1140*/  FFMA R86, R47, R76.reuse, R86 ;  /* 0x0000004c2f567223 */ /* 0x080fe20000000056 */
[-C--:B------:R-:W-:Y:S01]  /*1150*/  FFMA R85, R48, R76.reuse, R85 ;  /* 0x0000004c30557223 */ /* 0x080fe20000000055 */
[-C--:B------:R-:W-:Y:S01]  /*1160*/  FFMA R82, R49, R76.reuse, R82 ;  /* 0x0000004c31527223 */ /* 0x080fe20000000052 */
[-C--:B------:R-:W-:Y:S01]  /*1170*/  FFMA R87, R50, R76.reuse, R87 ;  /* 0x0000004c32577223 */ /* 0x080fe20000000057 */
[----:B------:R-:W-:Y:S01]  /*1180*/  FFMA R98, R51, R76, R98 ;  /* 0x0000004c33627223 */ /* 0x000fe20000000062 */
[----:B------:R-:W-:Y:S01]  /*1190*/  LDS.128 R36, [R3+0x400] ;  /* 0x0004000003247984 */ /* 0x000fe20000000c00 */
[-C--:B------:R-:W-:Y:S01]  /*11a0*/  FFMA R112, R47, R79.reuse, R112 ;  /* 0x0000004f2f707223 */ /* 0x080fe20000000070 */
[-C--:B------:R-:W-:Y:S01]  /*11b0*/  FFMA R107, R46, R79.reuse, R107 ;  /* 0x0000004f2e6b7223 */ /* 0x080fe2000000006b */
[-C--:B------:R-:W-:Y:S01]  /*11c0*/  FFMA R110, R45, R79.reuse, R110 ;  /* 0x0000004f2d6e7223 */ /* 0x080fe2000000006e */
[----:B------:R-:W1:Y:S01]  /*11d0*/  LDS.128 R24, [R6+0x400] ;  /* 0x0004000006187984 */ /* 0x000e620000000c00 */
[-C--:B------:R-:W-:Y:S01]  /*11e0*/  FFMA R111, R44, R79.reuse, R111 ;  /* 0x0000004f2c6f7223 */ /* 0x080fe2000000006f */
[-C--:B------:R-:W-:Y:S01]  /*11f0*/  FFMA R114, R51, R79.reuse, R114 ;  /* 0x0000004f33727223 */ /* 0x080fe20000000072 */
[-C--:B------:R-:W-:Y:S01]  /*1200*/  FFMA R65, R50, R79.reuse, R65 ;  /* 0x0000004f32417223 */ /* 0x080fe20000000041 */
[----:B------:R-:W2:Y:S01]  /*1210*/  LDS.128 R28, [R3+0x440] ;  /* 0x00044000031c7984 */ /* 0x000ea20000000c00 */
[-C--:B------:R-:W-:Y:S01]  /*1220*/  FFMA R76, R49, R79.reuse, R34 ;  /* 0x0000004f314c7223 */ /* 0x080fe20000000022 */
[----:B------:R-:W-:Y:S01]  /*1230*/  FFMA R79, R48, R79, R35 ;  /* 0x0000004f304f7223 */ /* 0x000fe20000000023 */
[CC--:B------:R-:W-:Y:S01]  /*1240*/  FFMA R22, R45.reuse, R40.reuse, R32 ;  /* 0x000000282d167223 */ /* 0x0c0fe20000000020 */
[----:B------:R-:W-:Y:S01]  /*1250*/  FFMA R23, R46, R40, R33 ;  /* 0x000000282e177223 */ /* 0x000fe20000000021 */
[C---:B------:R-:W-:Y:S01]  /*1260*/  @P3 IADD3 R116, P6, PT, R4.reuse, 0x4000, RZ ;  /* 0x0000400004743810 */ /* 0x040fe20007fde0ff */
[----:B------:R-:W5:Y:S01]  /*1270*/  LDS.128 R32, [R6+0x480] ;  /* 0x0004800006207984 */ /* 0x000f620000000c00 */
[----:B------:R-:W-:Y:S01]  /*1280*/  SHF.R.U32.HI R17, RZ, 0x2, R8 ;  /* 0x00000002ff117819 */ /* 0x000fe20000011608 */
[-C--:B------:R-:W-:Y:S01]  /*1290*/  FFMA R96, R45, R77.reuse, R96 ;  /* 0x0000004d2d607223 */ /* 0x080fe20000000060 */
[----:B------:R-:W-:Y:S01]  /*12a0*/  @P4 IADD3 R124, P1, PT, R4, 0x2000, RZ ;  /* 0x00002000047c4810 */ /* 0x000fe20007f3e0ff */
[----:B------:R-:W-:Y:S01]  /*12b0*/  FFMA R93, R44, R77, R93 ;  /* 0x0000004d2c5d7223 */ /* 0x000fe2000000005d */
[----:B------:R-:W-:Y:S01]  /*12c0*/  @P3 IADD3.X R117, PT, PT, RZ, R5, RZ, P6, !PT ;  /* 0x00000005ff753210 */ /* 0x000fe200037fe4ff */
[-C--:B------:R-:W-:Y:S01]  /*12d0*/  FFMA R90, R47, R77.reuse, R90 ;  /* 0x0000004d2f5a7223 */ /* 0x080fe2000000005a */
[----:B------:R-:W-:Y:S01]  /*12e0*/  LOP3.LUT P6, RZ, R17, 0x1, RZ, 0xc0, !PT ;  /* 0x0000000111ff7812 */ /* 0x000fe200078cc0ff */
[----:B------:R-:W-:Y:S01]  /*12f0*/  FFMA R91, R46, R77, R91 ;  /* 0x0000004d2e5b7223 */ /* 0x000fe2000000005b */
[----:B------:R-:W-:Y:S01]  /*1300*/  @P4 IADD3.X R125, PT, PT, RZ, R5, RZ, P1, !PT ;  /* 0x00000005ff7d4210 */ /* 0x000fe20000ffe4ff */
[-C--:B------:R-:W-:Y:S01]  /*1310*/  FFMA R88, R49, R77.reuse, R88 ;  /* 0x0000004d31587223 */ /* 0x080fe20000000058 */
[----:B---3--:R-:W-:Y:S01]  /*1320*/  IADD3 R4, P1, PT, R4, 0x8000, RZ ;  /* 0x0000800004047810 */ /* 0x008fe20007f3e0ff */
[-C--:B------:R-:W-:Y:S01]  /*1330*/  FFMA R95, R48, R77.reuse, R95 ;  /* 0x0000004d305f7223 */ /* 0x080fe2000000005f */
[-C--:B------:R-:W-:Y:S01]  /*1340*/  FFMA R94, R51, R77.reuse, R94 ;  /* 0x0000004d335e7223 */ /* 0x080fe2000000005e */
[----:B------:R-:W-:Y:S01]  /*1350*/  FFMA R97, R50, R77, R97 ;  /* 0x0000004d32617223 */ /* 0x000fe20000000061 */
[----:B------:R-:W-:Y:S01]  /*1360*/  IADD3.X R5, PT, PT, RZ, R5, RZ, P1, !PT ;  /* 0x00000005ff057210 */ /* 0x000fe20000ffe4ff */
[-C--:B------:R-:W-:Y:S01]  /*1370*/  FFMA R99, R46, R78.reuse, R99 ;  /* 0x0000004e2e637223 */ /* 0x080fe20000000063 */
[----:B------:R-:W-:Y:S01]  /*1380*/  @P0 IADD3 R122, P1, PT, R58, 0x2000, RZ ;  /* 0x000020003a7a0810 */ /* 0x000fe20007f3e0ff */
[-C--:B------:R-:W-:Y:S01]  /*1390*/  FFMA R102, R47, R78.reuse, R102 ;  /* 0x0000004e2f667223 */ /* 0x080fe20000000066 */
[-C--:B------:R-:W-:Y:S01]  /*13a0*/  FFMA R101, R44, R78.reuse, R101 ;  /* 0x0000004e2c657223 */ /* 0x080fe20000000065 */
[-C--:B------:R-:W-:Y:S01]  /*13b0*/  FFMA R104, R45, R78.reuse, R104 ;  /* 0x0000004e2d687223 */ /* 0x080fe20000000068 */
[----:B------:R-:W-:Y:S01]  /*13c0*/  @P0 IADD3.X R123, PT, PT, RZ, R59, RZ, P1, !PT ;  /* 0x0000003bff7b0210 */ /* 0x000fe20000ffe4ff */
[-C--:B------:R-:W-:Y:S01]  /*13d0*/  FFMA R103, R50, R78.reuse, R103 ;  /* 0x0000004e32677223 */ /* 0x080fe20000000067 */
[----:B------:R-:W-:Y:S01]  /*13e0*/  @P6 IADD3 R68, P1, PT, R58, 0x4000, RZ ;  /* 0x000040003a446810 */ /* 0x000fe20007f3e0ff */
[-C--:B------:R-:W-:Y:S01]  /*13f0*/  FFMA R106, R51, R78.reuse, R106 ;  /* 0x0000004e336a7223 */ /* 0x080fe2000000006a */
[-C--:B------:R-:W-:Y:S01]  /*1400*/  FFMA R105, R48, R78.reuse, R105 ;  /* 0x0000004e30697223 */ /* 0x080fe20000000069 */
[----:B------:R-:W-:Y:S01]  /*1410*/  FFMA R108, R49, R78, R108 ;  /* 0x0000004e316c7223 */ /* 0x000fe2000000006c */
[----:B------:R-:W-:Y:S01]  /*1420*/  FFMA R17, R46, R41, R55 ;  /* 0x000000292e117223 */ /* 0x000fe20000000037 */
[-C--:B------:R-:W-:Y:S01]  /*1430*/  FFMA R73, R44, R40.reuse, R73 ;  /* 0x000000282c497223 */ /* 0x080fe20000000049 */
[C---:B------:R-:W-:Y:S01]  /*1440*/  FFMA R56, R51.reuse, R40, R56 ;  /* 0x0000002833387223 */ /* 0x040fe20000000038 */
[----:B------:R-:W-:Y:S01]  /*1450*/  FFMA R55, R51, R42, R70 ;  /* 0x0000002a33377223 */ /* 0x000fe20000000046 */
[----:B------:R-:W-:Y:S01]  /*1460*/  @P6 IADD3.X R69, PT, PT, RZ, R59, RZ, P1, !PT ;  /* 0x0000003bff456210 */ /* 0x000fe20000ffe4ff */
[----:B------:R-:W-:Y:S01]  /*1470*/  FFMA R16, R47, R41, R16 ;  /* 0x000000292f107223 */ /* 0x000fe20000000010 */
[----:B------:R-:W-:Y:S01]  /*1480*/  @P5 IADD3 R70, P1, PT, R58, 0x6000, RZ ;  /* 0x000060003a465810 */ /* 0x000fe20007f3e0ff */
[-C--:B-1----:R-:W-:Y:S01]  /*1490*/  FFMA R83, R36, R24.reuse, R83 ;  /* 0x0000001824537223 */ /* 0x082fe20000000053 */
[----:B------:R-:W-:Y:S01]  /*14a0*/  IADD3 R40, PT, PT, R12, 0x1, RZ ;  /* 0x000000010c287810 */ /* 0x000fe20007ffe0ff */
[-C--:B------:R-:W-:Y:S01]  /*14b0*/  FFMA R84, R37, R24.reuse, R84 ;  /* 0x0000001825547223 */ /* 0x080fe20000000054 */
[-C--:B------:R-:W-:Y:S01]  /*14c0*/  FFMA R89, R38, R24.reuse, R89 ;  /* 0x0000001826597223 */ /* 0x080fe20000000059 */
[-C--:B------:R-:W-:Y:S01]  /*14d0*/  FFMA R86, R39, R24.reuse, R86 ;  /* 0x0000001827567223 */ /* 0x080fe20000000056 */
[-C--:B--2---:R-:W-:Y:S01]  /*14e0*/  FFMA R85, R28, R24.reuse, R85 ;  /* 0x000000181c557223 */ /* 0x084fe20000000055 */
[-C--:B------:R-:W-:Y:S01]  /*14f0*/  FFMA R82, R29, R24.reuse, R82 ;  /* 0x000000181d527223 */ /* 0x080fe20000000052 */
[-C--:B------:R-:W-:Y:S01]  /*1500*/  FFMA R87, R30, R24.reuse, R87 ;  /* 0x000000181e577223 */ /* 0x080fe20000000057 */
[----:B------:R-:W-:Y:S01]  /*1510*/  FFMA R98, R31, R24, R98 ;  /* 0x000000181f627223 */ /* 0x000fe20000000062 */
[-C--:B------:R-:W-:Y:S01]  /*1520*/  FFMA R96, R37, R25.reuse, R96 ;  /* 0x0000001925607223 */ /* 0x080fe20000000060 */
[-C--:B------:R-:W-:Y:S01]  /*1530*/  FFMA R93, R36, R25.reuse, R93 ;  /* 0x00000019245d7223 */ /* 0x080fe2000000005d */
[-C--:B------:R-:W-:Y:S01]  /*1540*/  FFMA R90, R39, R25.reuse, R90 ;  /* 0x00000019275a7223 */ /* 0x080fe2000000005a */
[-C--:B------:R-:W-:Y:S01]  /*1550*/  FFMA R91, R38, R25.reuse, R91 ;  /* 0x00000019265b7223 */ /* 0x080fe2000000005b */
[-C--:B------:R-:W-:Y:S01]  /*1560*/  FFMA R88, R29, R25.reuse, R88 ;  /* 0x000000191d587223 */ /* 0x080fe20000000058 */
        /* <DEDUP_REMOVED lines=17> */
[----:B------:R-:W-:Y:S01]  /*1680*/  FFMA R24, R29, R27, R76 ;  /* 0x0000001b1d187223 */ /* 0x000fe2000000004c */
[----:B------:R-:W-:Y:S01]  /*1690*/  @!PT LDS RZ, [RZ] ;  /* 0x00000000fffff984 */ /* 0x000fe20000000800 */
[----:B------:R-:W-:Y:S01]  /*16a0*/  @!PT LDS RZ, [RZ] ;  /* 0x00000000fffff984 */ /* 0x000fe20000000800 */
[----:B------:R-:W-:Y:S01]  /*16b0*/  @!PT LDS RZ, [RZ] ;  /* 0x00000000fffff984 */ /* 0x000fe20000000800 */
[----:B------:R-:W-:Y:S01]  /*16c0*/  @P4 LDGSTS.E.LTC128B [R11+0x400], desc[UR12][R124.64] ;  /* 0x004000007c0b4fae */ /* 0x000fe2000b9a120c */
[----:B------:R-:W-:Y:S01]  /*16d0*/  @P5 IADD3.X R71, PT, PT, RZ, R59, RZ, P1, !PT ;  /* 0x0000003bff475210 */ /* 0x000fe20000ffe4ff */
[----:B------:R-:W-:Y:S01]  /*16e0*/  FFMA R27, R28, R27, R79 ;  /* 0x0000001b1c1b7223 */ /* 0x000fe2000000004f */
[-C--:B------:R-:W-:Y:S01]  /*16f0*/  FFMA R52, R45, R41.reuse, R52 ;  /* 0x000000292d347223 */ /* 0x080fe20000000034 */
[-C--:B------:R-:W-:Y:S01]  /*1700*/  FFMA R53, R44, R41.reuse, R53 ;  /* 0x000000292c357223 */ /* 0x080fe20000000035 */
[-C--:B------:R-:W-:Y:S01]  /*1710*/  FFMA R14, R49, R41.reuse, R14 ;  /* 0x00000029310e7223 */ /* 0x080fe2000000000e */
[-C--:B------:R-:W-:Y:S01]  /*1720*/  FFMA R15, R48, R41.reuse, R15 ;  /* 0x00000029300f7223 */ /* 0x080fe2000000000f */
[CC--:B------:R-:W-:Y:S01]  /*1730*/  FFMA R54, R51.reuse, R41.reuse, R54 ;  /* 0x0000002933367223 */ /* 0x0c0fe20000000036 */
[C---:B------:R-:W-:Y:S01]  /*1740*/  FFMA R57, R50.reuse, R41, R57 ;  /* 0x0000002932397223 */ /* 0x040fe20000000039 */
[-C--:B------:R-:W-:Y:S01]  /*1750*/  FFMA R60, R51, R43.reuse, R60 ;  /* 0x0000002b333c7223 */ /* 0x080fe2000000003c */
[CC--:B------:R-:W-:Y:S01]  /*1760*/  FFMA R61, R50.reuse, R42.reuse, R61 ;  /* 0x0000002a323d7223 */ /* 0x0c0fe2000000003d */
[-C--:B------:R-:W-:Y:S01]  /*1770*/  FFMA R63, R50, R43.reuse, R120 ;  /* 0x0000002b323f7223 */ /* 0x080fe20000000078 */
[----:B------:R-:W-:Y:S01]  /*1780*/  ISETP.GT.AND P1, PT, R40, -0x2, PT ;  /* 0xfffffffe2800780c */ /* 0x000fe20003f24270 */
[CC--:B------:R-:W-:Y:S01]  /*1790*/  FFMA R62, R49.reuse, R42.reuse, R62 ;  /* 0x0000002a313e7223 */ /* 0x0c0fe2000000003e */
[-C--:B------:R-:W-:Y:S01]  /*17a0*/  FFMA R64, R49, R43.reuse, R64 ;  /* 0x0000002b31407223 */ /* 0x080fe20000000040 */
[CC--:B------:R-:W-:Y:S01]  /*17b0*/  FFMA R75, R48.reuse, R42.reuse, R75 ;  /* 0x0000002a304b7223 */ /* 0x0c0fe2000000004b */
[-C--:B------:R-:W-:Y:S01]  /*17c0*/  FFMA R74, R48, R43.reuse, R74 ;  /* 0x0000002b304a7223 */ /* 0x080fe2000000004a */
[CC--:B------:R-:W-:Y:S01]  /*17d0*/  FFMA R72, R47.reuse, R42.reuse, R72 ;  /* 0x0000002a2f487223 */ /* 0x0c0fe20000000048 */
[-C--:B------:R-:W-:Y:S01]  /*17e0*/  FFMA R78, R47, R43.reuse, R118 ;  /* 0x0000002b2f4e7223 */ /* 0x080fe20000000076 */
[CC--:B------:R-:W-:Y:S01]  /*17f0*/  FFMA R77, R46.reuse, R42.reuse, R113 ;  /* 0x0000002a2e4d7223 */ /* 0x0c0fe20000000071 */
[-C--:B------:R-:W-:Y:S01]  /*1800*/  FFMA R80, R46, R43.reuse, R80 ;  /* 0x0000002b2e507223 */ /* 0x080fe20000000050 */
[CC--:B------:R-:W-:Y:S01]  /*1810*/  FFMA R81, R44.reuse, R42.reuse, R81 ;  /* 0x0000002a2c517223 */ /* 0x0c0fe20000000051 */
[C---:B------:R-:W-:Y:S01]  /*1820*/  FFMA R92, R45.reuse, R42, R92 ;  /* 0x0000002a2d5c7223 */ /* 0x040fe2000000005c */
[-C--:B------:R-:W-:Y:S01]  /*1830*/  FFMA R100, R45, R43.reuse, R100 ;  /* 0x0000002b2d647223 */ /* 0x080fe20000000064 */
[----:B------:R-:W-:Y:S01]  /*1840*/  FFMA R109, R44, R43, R109 ;  /* 0x0000002b2c6d7223 */ /* 0x000fe2000000006d */
[----:B------:R-:W-:Y:S01]  /*1850*/  @P0 LDGSTS.E.LTC128B [R13+0x4400], desc[UR12][R122.64] ;  /* 0x044000007a0d0fae */ /* 0x000fe2000b9a120c */
[-C--:B-----5:R-:W-:Y:S01]  /*1860*/  FFMA R76, R29, R32.reuse, R18 ;  /* 0x000000201d4c7223 */ /* 0x0a0fe20000000012 */
[-C--:B------:R-:W-:Y:S01]  /*1870*/  FFMA R79, R30, R32.reuse, R19 ;  /* 0x000000201e4f7223 */ /* 0x080fe20000000013 */
[-C--:B------:R-:W-:Y:S01]  /*1880*/  FFMA R114, R39, R33.reuse, R16 ;  /* 0x0000002127727223 */ /* 0x080fe20000000010 */
[-C--:B------:R-:W-:Y:S01]  /*1890*/  FFMA R111, R38, R33.reuse, R17 ;  /* 0x00000021266f7223 */ /* 0x080fe20000000011 */
[----:B------:R-:W-:Y:S01]  /*18a0*/  LDS.128 R40, [R3+0x600] ;  /* 0x0006000003287984 */ /* 0x000fe20000000c00 */
[-C--:B------:R-:W-:Y:S01]  /*18b0*/  FFMA R73, R36, R32.reuse, R73 ;  /* 0x0000002024497223 */ /* 0x080fe20000000049 */
[-C--:B------:R-:W-:Y:S01]  /*18c0*/  FFMA R22, R37, R32.reuse, R22 ;  /* 0x0000002025167223 */ /* 0x080fe20000000016 */
[-C--:B------:R-:W-:Y:S01]  /*18d0*/  FFMA R23, R38, R32.reuse, R23 ;  /* 0x0000002026177223 */ /* 0x080fe20000000017 */
[----:B------:R-:W-:Y:S01]  /*18e0*/  LDS.128 R48, [R3+0x640] ;  /* 0x0006400003307984 */ /* 0x000fe20000000c00 */
[-C--:B------:R-:W-:Y:S01]  /*18f0*/  FFMA R20, R39, R32.reuse, R20 ;  /* 0x0000002027147223 */ /* 0x080fe20000000014 */
[-C--:B------:R-:W-:Y:S01]  /*1900*/  FFMA R21, R28, R32.reuse, R21 ;  /* 0x000000201c157223 */ /* 0x080fe20000000015 */
[----:B------:R-:W-:Y:S01]  /*1910*/  FFMA R56, R31, R32, R56 ;  /* 0x000000201f387223 */ /* 0x000fe20000000038 */
[----:B------:R-:W1:Y:S01]  /*1920*/  LDS.128 R16, [R6+0x680] ;  /* 0x0006800006107984 */ /* 0x000e620000000c00 */
[-C--:B------:R-:W-:Y:S01]  /*1930*/  FFMA R52, R37, R33.reuse, R52 ;  /* 0x0000002125347223 */ /* 0x080fe20000000034 */
[-C--:B------:R-:W-:Y:S01]  /*1940*/  FFMA R53, R36, R33.reuse, R53 ;  /* 0x0000002124357223 */ /* 0x080fe20000000035 */
[-C--:B------:R-:W-:Y:S01]  /*1950*/  FFMA R14, R29, R33.reuse, R14 ;  /* 0x000000211d0e7223 */ /* 0x080fe2000000000e */
[----:B------:R-:W2:Y:S01]  /*1960*/  LDS.128 R44, [R6+0x600] ;  /* 0x00060000062c7984 */ /* 0x000ea20000000c00 */
[-C--:B------:R-:W-:Y:S01]  /*1970*/  FFMA R15, R28, R33.reuse, R15 ;  /* 0x000000211c0f7223 */ /* 0x080fe2000000000f */
[CC--:B------:R-:W-:Y:S01]  /*1980*/  FFMA R54, R31.reuse, R33.reuse, R54 ;  /* 0x000000211f367223 */ /* 0x0c0fe20000000036 */
[C---:B------:R-:W-:Y:S01]  /*1990*/  FFMA R57, R30.reuse, R33, R57 ;  /* 0x000000211e397223 */ /* 0x040fe20000000039 */
        /* <DEDUP_REMOVED lines=16> */
[----:B------:R-:W-:Y:S01]  /*1aa0*/  @!PT LDS RZ, [RZ] ;  /* 0x00000000fffff984 */ /* 0x000fe20000000800 */
[----:B------:R-:W-:Y:S01]  /*1ab0*/  @!PT LDS RZ, [RZ] ;  /* 0x00000000fffff984 */ /* 0x000fe20000000800 */
[----:B------:R-:W-:Y:S01]  /*1ac0*/  @!PT LDS RZ, [RZ] ;  /* 0x00000000fffff984 */ /* 0x000fe20000000800 */
[----:B------:R-:W-:Y:S01]  /*1ad0*/  @P3 LDGSTS.E.LTC128B [R11+0x800], desc[UR12][R116.64] ;  /* 0x00800000740b3fae */ /* 0x000fe2000b9a120c */
[----:B------:R-:W-:Y:S01]  /*1ae0*/  UISETP.NE.AND UP0, UPT, UR10, 0x3, UPT ;  /* 0x000000030a00788c */ /* 0x000fe2000bf05270 */
[----:B----4-:R-:W-:Y:S01]  /*1af0*/  IADD3 R58, P4, PT, R58, 0x8000, RZ ;  /* 0x000080003a3a7810 */ /* 0x010fe20007f9e0ff */
[----:B------:R-:W-:Y:S01]  /*1b00*/  UISETP.NE.AND UP1, UPT, UR4, 0x3, UPT ;  /* 0x000000030400788c */ /* 0x000fe2000bf25270 */
[----:B------:R-:W-:Y:S01]  /*1b10*/  @P6 LDGSTS.E.LTC128B [R13+0x4800], desc[UR12][R68.64] ;  /* 0x04800000440d6fae */ /* 0x000fe2000b9a120c */
[----:B------:R-:W-:Y:S01]  /*1b20*/  UMOV UR7, 0xffffd000 ;  /* 0xffffd00000077882 */ /* 0x000fe20000000000 */
[----:B------:R-:W-:Y:S01]  /*1b30*/  UIADD3 UR4, UPT, UPT, UR4, 0x1, URZ ;  /* 0x0000000104047890 */ /* 0x000fe2000fffe0ff */
[C---:B------:R-:W-:Y:S01]  /*1b40*/  ISETP.NE.AND P0, PT, R12.reuse, RZ, PT ;  /* 0x000000ff0c00720c */ /* 0x040fe20003f05270 */
[----:B------:R-:W-:Y:S01]  /*1b50*/  LDS.128 R28, [R3+0x800] ;  /* 0x00080000031c7984 */ /* 0x000fe20000000c00 */
[----:B------:R-:W-:Y:S01]  /*1b60*/  USEL UR7, UR7, 0x1000, !UP1 ;  /* 0x0000100007077887 */ /* 0x000fe2000c800000 */
[----:B------:R-:W-:Y:S01]  /*1b70*/  IADD3.X R59, PT, PT, RZ, R59, RZ, P4, !PT ;  /* 0x0000003bff3b7210 */ /* 0x000fe200027fe4ff */
[----:B------:R-:W-:Y:S01]  /*1b80*/  UMOV UR8, UR6 ;  /* 0x0000000600087c82 */ /* 0x000fe20008000000 */
[----:B------:R-:W3:Y:S01]  /*1b90*/  LDS.128 R32, [R6+0x800] ;  /* 0x0008000006207984 */ /* 0x000ee20000000c00 */
[----:B------:R-:W-:Y:S01]  /*1ba0*/  @UP0 UIADD3 UR10, UPT, UPT, UR10, 0x1, URZ ;  /* 0x000000010a0a0890 */ /* 0x000fe2000fffe0ff */
[----:B------:R-:W-:Y:S01]  /*1bb0*/  IADD3 R12, PT, PT, R12, -0x1, RZ ;  /* 0xffffffff0c0c7810 */ /* 0x000fe20007ffe0ff */
[----:B------:R-:W-:Y:S01]  /*1bc0*/  UMOV UR9, UR5 ;  /* 0x0000000500097c82 */ /* 0x000fe20008000000 */
[----:B------:R-:W4:Y:S01]  /*1bd0*/  LDS.128 R36, [R3+0x840] ;  /* 0x0008400003247984 */ /* 0x000f220000000c00 */
[-C--:B-1----:R-:W-:Y:S01]  /*1be0*/  FFMA R73, R40, R16.reuse, R73 ;  /* 0x0000001028497223 */ /* 0x082fe20000000049 */
        /* <DEDUP_REMOVED lines=29> */
[CC--:B------:R-:W-:Y:S01]  /*1dc0*/  FFMA R100, R41.reuse, R19.reuse, R100 ;  /* 0x0000001329647223 */ /* 0x0c0fe20000000064 */
[C---:B------:R-:W-:Y:S01]  /*1dd0*/  FFMA R109, R40.reuse, R19, R109 ;  /* 0x00000013286d7223 */ /* 0x040fe2000000006d */
[-C--:B--2---:R-:W-:Y:S01]  /*1de0*/  FFMA R83, R40, R44.reuse, R83 ;  /* 0x0000002c28537223 */ /* 0x084fe20000000053 */
[----:B------:R-:W1:Y:S01]  /*1df0*/  LDS.128 R16, [R6+0x880] ;  /* 0x0008800006107984 */ /* 0x000e620000000c00 */
[-C--:B------:R-:W-:Y:S01]  /*1e00*/  FFMA R84, R41, R44.reuse, R84 ;  /* 0x0000002c29547223 */ /* 0x080fe20000000054 */
[-C--:B------:R-:W-:Y:S01]  /*1e10*/  FFMA R89, R42, R44.reuse, R89 ;  /* 0x0000002c2a597223 */ /* 0x080fe20000000059 */
[-C--:B------:R-:W-:Y:S01]  /*1e20*/  FFMA R86, R43, R44.reuse, R86 ;  /* 0x0000002c2b567223 */ /* 0x080fe20000000056 */
[----:B------:R-:W-:Y:S01]  /*1e30*/  @!PT LDS RZ, [RZ] ;  /* 0x00000000fffff984 */ /* 0x000fe20000000800 */
[----:B------:R-:W-:Y:S01]  /*1e40*/  @!PT LDS RZ, [RZ] ;  /* 0x00000000fffff984 */ /* 0x000fe20000000800 */
[----:B------:R-:W-:Y:S01]  /*1e50*/  @!PT LDS RZ, [RZ] ;  /* 0x00000000fffff984 */ /* 0x000fe20000000800 */
[----:B------:R2:W-:Y:S01]  /*1e60*/  @P2 LDGSTS.E.LTC128B [R11+0xc00], desc[UR12][R66.64] ;  /* 0x00c00000420b2fae */ /* 0x0005e2000b9a120c */
        /* <DEDUP_REMOVED lines=28> */
[----:B------:R5:W-:Y:S01]  /*2030*/  @P5 LDGSTS.E.LTC128B [R13+0x4c00], desc[UR12][R70.64] ;  /* 0x04c00000460d5fae */ /* 0x000be2000b9a120c */
[-C--:B---3--:R-:W-:Y:S01]  /*2040*/  FFMA R83, R28, R32.reuse, R83 ;  /* 0x000000201c537223 */ /* 0x088fe20000000053 */
[-C--:B------:R-:W-:Y:S01]  /*2050*/  FFMA R84, R29, R32.reuse, R84 ;  /* 0x000000201d547223 */ /* 0x080fe20000000054 */
[-C--:B------:R-:W-:Y:S01]  /*2060*/  FFMA R89, R30, R32.reuse, R89 ;  /* 0x000000201e597223 */ /* 0x080fe20000000059 */
[----:B------:R-:W-:Y:S01]  /*2070*/  LDS.128 R40, [R3+0xa00] ;  /* 0x000a000003287984 */ /* 0x000fe20000000c00 */
[-C--:B------:R-:W-:Y:S01]  /*2080*/  FFMA R86, R31, R32.reuse, R86 ;  /* 0x000000201f567223 */ /* 0x080fe20000000056 */
[-C--:B----4-:R-:W-:Y:S01]  /*2090*/  FFMA R85, R36, R32.reuse, R85 ;  /* 0x0000002024557223 */ /* 0x090fe20000000055 */
[-C--:B------:R-:W-:Y:S01]  /*20a0*/  FFMA R82, R37, R32.reuse, R82 ;  /* 0x0000002025527223 */ /* 0x080fe20000000052 */
[----:B------:R-:W3:Y:S01]  /*20b0*/  LDS.128 R44, [R6+0xa00] ;  /* 0x000a0000062c7984 */ /* 0x000ee20000000c00 */
[-C--:B------:R-:W-:Y:S01]  /*20c0*/  FFMA R87, R38, R32.reuse, R87 ;  /* 0x0000002026577223 */ /* 0x080fe20000000057 */
[----:B------:R-:W-:Y:S01]  /*20d0*/  FFMA R98, R39, R32, R98 ;  /* 0x0000002027627223 */ /* 0x000fe20000000062 */
[-C--:B------:R-:W-:Y:S01]  /*20e0*/  FFMA R99, R30, R34.reuse, R99 ;  /* 0x000000221e637223 */ /* 0x080fe20000000063 */
[----:B------:R-:W4:Y:S01]  /*20f0*/  LDS.128 R48, [R3+0xa40] ;  /* 0x000a400003307984 */ /* 0x000f220000000c00 */
        /* <DEDUP_REMOVED lines=23> */
[-C--:B-1----:R-:W-:Y:S01]  /*2270*/  FFMA R73, R28, R16.reuse, R73 ;  /* 0x000000101c497223 */ /* 0x082fe20000000049 */
[-C--:B------:R-:W-:Y:S01]  /*2280*/  FFMA R32, R29, R16.reuse, R22 ;  /* 0x000000101d207223 */ /* 0x080fe20000000016 */
[-C--:B--2---:R-:W-:Y:S01]  /*2290*/  FFMA R11, R30, R16.reuse, R23 ;  /* 0x000000101e0b7223 */ /* 0x084fe20000000017 */
[-C--:B------:R-:W-:Y:S01]  /*22a0*/  FFMA R34, R31, R16.reuse, R20 ;  /* 0x000000101f227223 */ /* 0x080fe20000000014 */
[-C--:B-----5:R-:W-:Y:S01]  /*22b0*/  FFMA R13, R36, R16.reuse, R21 ;  /* 0x00000010240d7223 */ /* 0x0a0fe20000000015 */
        /* <DEDUP_REMOVED lines=27> */
[----:B------:R-:W1:Y:S01]  /*2470*/  LDS.128 R20, [R6+0xa80] ;  /* 0x000a800006147984 */ /* 0x000e620000000c00 */
[-C--:B---3--:R-:W-:Y:S01]  /*2480*/  FFMA R83, R40, R44.reuse, R83 ;  /* 0x0000002c28537223 */ /* 0x088fe20000000053 */
[-C--:B------:R-:W-:Y:S01]  /*2490*/  FFMA R84, R41, R44.reuse, R84 ;  /* 0x0000002c29547223 */ /* 0x080fe20000000054 */
[-C--:B------:R-:W-:Y:S01]  /*24a0*/  FFMA R89, R42, R44.reuse, R89 ;  /* 0x0000002c2a597223 */ /* 0x080fe20000000059 */
[----:B------:R-:W-:Y:S01]  /*24b0*/  LDS.128 R16, [R3+0xc00] ;  /* 0x000c000003107984 */ /* 0x000fe20000000c00 */
[-C--:B------:R-:W-:Y:S01]  /*24c0*/  FFMA R86, R43, R44.reuse, R86 ;  /* 0x0000002c2b567223 */ /* 0x080fe20000000056 */
[-C--:B----4-:R-:W-:Y:S01]  /*24d0*/  FFMA R85, R48, R44.reuse, R85 ;  /* 0x0000002c30557223 */ /* 0x090fe20000000055 */
[-C--:B------:R-:W-:Y:S01]  /*24e0*/  FFMA R82, R49, R44.reuse, R82 ;  /* 0x0000002c31527223 */ /* 0x080fe20000000052 */
[----:B------:R-:W2:Y:S01]  /*24f0*/  LDS.128 R28, [R6+0xc00] ;  /* 0x000c0000061c7984 */ /* 0x000ea20000000c00 */
[-C--:B------:R-:W-:Y:S01]  /*2500*/  FFMA R87, R50, R44.reuse, R87 ;  /* 0x0000002c32577223 */ /* 0x080fe20000000057 */
[----:B------:R-:W-:Y:S01]  /*2510*/  FFMA R98, R51, R44, R98 ;  /* 0x0000002c33627223 */ /* 0x000fe20000000062 */
[-C--:B------:R-:W-:Y:S01]  /*2520*/  FFMA R99, R42, R46.reuse, R99 ;  /* 0x0000002e2a637223 */ /* 0x080fe20000000063 */
[----:B------:R-:W3:Y:S01]  /*2530*/  LDS.128 R36, [R3+0xc40] ;  /* 0x000c400003247984 */ /* 0x000ee20000000c00 */
[-C--:B------:R-:W-:Y:S01]  /*2540*/  FFMA R102, R43, R46.reuse, R102 ;  /* 0x0000002e2b667223 */ /* 0x080fe20000000066 */
[-C--:B------:R-:W-:Y:S01]  /*2550*/  FFMA R101, R40, R46.reuse, R101 ;  /* 0x0000002e28657223 */ /* 0x080fe20000000065 */
[-C--:B------:R-:W-:Y:S01]  /*2560*/  FFMA R104, R41, R46.reuse, R104 ;  /* 0x0000002e29687223 */ /* 0x080fe20000000068 */
[-C--:B------:R-:W-:Y:S01]  /*2570*/  FFMA R103, R50, R46.reuse, R103 ;  /* 0x0000002e32677223 */ /* 0x080fe20000000067 */
[-C--:B------:R-:W-:Y:S01]  /*2580*/  FFMA R106, R51, R46.reuse, R106 ;  /* 0x0000002e336a7223 */ /* 0x080fe2000000006a */
[-C--:B------:R-:W-:Y:S01]  /*2590*/  FFMA R105, R48, R46.reuse, R105 ;  /* 0x0000002e30697223 */ /* 0x080fe20000000069 */
[----:B------:R-:W-:Y:S01]  /*25a0*/  FFMA R108, R49, R46, R108 ;  /* 0x0000002e316c7223 */ /* 0x000fe2000000006c */
[----:B------:R-:W0:Y:S01]  /*25b0*/  LDGDEPBAR ;  /* 0x00000000000079af */ /* 0x000e220000000000 */
        /* <DEDUP_REMOVED lines=16> */
[----:B------:R-:W4:Y:S01]  /*26c0*/  LDS.128 R24, [R6+0xc80] ;  /* 0x000c800006187984 */ /* 0x000f220000000c00 */
[----:B------:R-:W-:Y:S01]  /*26d0*/  @UP0 UIADD3 UR6, UPT, UPT, UR6, 0x1000, URZ ;  /* 0x0000100006060890 */ /* 0x000fe2000fffe0ff */
[----:B------:R-:W-:Y:S01]  /*26e0*/  SEL R9, R9, RZ, P0 ;  /* 0x000000ff09097207 */ /* 0x000fe20000000000 */
        /* <DEDUP_REMOVED lines=32> */
[-C--:B--2---:R-:W-:Y:S01]  /*28f0*/  FFMA R83, R16, R28.reuse, R83 ;  /* 0x0000001c10537223 */ /* 0x084fe20000000053 */
[-C--:B------:R-:W-:Y:S01]  /*2900*/  FFMA R84, R17, R28.reuse, R84 ;  /* 0x0000001c11547223 */ /* 0x080fe20000000054 */
[-C--:B------:R-:W-:Y:S01]  /*2910*/  FFMA R89, R18, R28.reuse, R89 ;  /* 0x0000001c12597223 */ /* 0x080fe20000000059 */
[-C--:B------:R-:W-:Y:S01]  /*2920*/  FFMA R86, R19, R28.reuse, R86 ;  /* 0x0000001c13567223 */ /* 0x080fe20000000056 */
[-C--:B---3--:R-:W-:Y:S01]  /*2930*/  FFMA R85, R36, R28.reuse, R85 ;  /* 0x0000001c24557223 */ /* 0x088fe20000000055 */
        /* <DEDUP_REMOVED lines=28> */
[-C--:B----4-:R-:W-:Y:S01]  /*2b00*/  FFMA R111, R18, R25.reuse, R111 ;  /* 0x00000019126f7223 */ /* 0x090fe2000000006f */
[C---:B------:R-:W-:Y:S01]  /*2b10*/  FFMA R79, R38.reuse, R24, R79 ;  /* 0x00000018264f7223 */ /* 0x040fe2000000004f */
[CC--:B------:R-:W-:Y:S01]  /*2b20*/  FFMA R57, R38.reuse, R25.reuse, R57 ;  /* 0x0000001926397223 */ /* 0x0c0fe20000000039 */
[----:B------:R-:W1:Y:S01]  /*2b30*/  LDS.128 R20, [R6+0xe00] ;  /* 0x000e000006147984 */ /* 0x000e620000000c00 */
[----:B------:R-:W-:Y:S01]  /*2b40*/  FFMA R61, R38, R26, R61 ;  /* 0x0000001a263d7223 */ /* 0x000fe2000000003d */
[C---:B------:R-:W-:Y:S01]  /*2b50*/  FFMA R13, R36.reuse, R24, R13 ;  /* 0x00000018240d7223 */ /* 0x040fe2000000000d */
[----:B------:R-:W-:Y:S01]  /*2b60*/  FFMA R15, R36, R25, R15 ;  /* 0x00000019240f7223 */ /* 0x000fe2000000000f */
[----:B------:R-:W2:Y:S01]  /*2b70*/  LDS.128 R48, [R3+0xe40] ;  /* 0x000e400003307984 */ /* 0x000ea20000000c00 */
[-C--:B------:R-:W-:Y:S01]  /*2b80*/  FFMA R38, R38, R27.reuse, R63 ;  /* 0x0000001b26267223 */ /* 0x080fe2000000003f */
[C---:B------:R-:W-:Y:S01]  /*2b90*/  FFMA R75, R36.reuse, R26, R75 ;  /* 0x0000001a244b7223 */ /* 0x040fe2000000004b */
[----:B------:R-:W-:Y:S01]  /*2ba0*/  FFMA R74, R36, R27, R74 ;  /* 0x0000001b244a7223 */ /* 0x000fe2000000004a */
[----:B------:R-:W3:Y:S01]  /*2bb0*/  LDS.128 R28, [R6+0xe80] ;  /* 0x000e8000061c7984 */ /* 0x000ee20000000c00 */
[----:B------:R-:W-:-:S04]  /*2bc0*/  DEPBAR.LE SB0, 0x2 ;  /* 0x000080800000791a */ /* 0x000fc80000000000 */
        /* <DEDUP_REMOVED lines=23> */
[----:B------:R-:W-:Y:S01]  /*2d40*/  BAR.SYNC.DEFER_BLOCKING 0x0 ;  /* 0x0000000000007b1d */ /* 0x000fe20000010000 */
[----:B------:R-:W-:Y:S01]  /*2d50*/  @UP0 UIADD3 UR5, UPT, UPT, UR5, 0x1000, URZ ;  /* 0x0000100005050890 */ /* 0x000fe2000fffe0ff */
[----:B------:R-:W-:Y:S01]  /*2d60*/  SEL R8, R8, RZ, P0 ;  /* 0x000000ff08087207 */ /* 0x000fe20000000000 */
[----:B------:R-:W-:Y:S01]  /*2d70*/  USEL UR4, UR4, URZ, UP1 ;  /* 0x000000ff04047287 */ /* 0x000fe20008800000 */
[-C--:B-1----:R-:W-:Y:S01]  /*2d80*/  FFMA R83, R40, R20.reuse, R83 ;  /* 0x0000001428537223 */ /* 0x082fe20000000053 */
        /* <DEDUP_REMOVED lines=31> */
[CC--:B---3--:R-:W-:Y:S01]  /*2f80*/  FFMA R45, R42.reuse, R29.reuse, R111 ;  /* 0x0000001d2a2d7223 */ /* 0x0c8fe2000000006f */
[----:B------:R-:W1:Y:S01]  /*2f90*/  LDS.128 R20, [R3+UR7] ;  /* 0x0000000703147984 */ /* 0x000e620008000c00 */
[----:B------:R-:W-:Y:S01]  /*2fa0*/  @!UP0 UIADD3 UR5, UPT, UPT, UR9, -0x3000, URZ ;  /* 0xffffd00009058890 */ /* 0x000fe2000fffe0ff */
[-C--:B------:R-:W-:Y:S01]  /*2fb0*/  FFMA R37, R42, R28.reuse, R11 ;  /* 0x0000001c2a257223 */ /* 0x080fe2000000000b */
[----:B------:R-:W-:Y:S01]  /*2fc0*/  @!UP0 UIADD3 UR6, UPT, UPT, UR8, -0x3000, URZ ;  /* 0xffffd00008068890 */ /* 0x000fe2000fffe0ff */
[----:B------:R2:W3:Y:S01]  /*2fd0*/  LDS.128 R24, [R3+UR7+0x40] ;  /* 0x0000400703187984 */ /* 0x0004e20008000c00 */
[----:B------:R-:W-:Y:S01]  /*2fe0*/  @!UP0 UMOV UR10, URZ ;  /* 0x000000ff000a8c82 */ /* 0x000fe20008000000 */
[-C--:B------:R-:W-:Y:S01]  /*2ff0*/  FFMA R39, R48, R28.reuse, R13 ;  /* 0x0000001c30277223 */ /* 0x080fe2000000000d */
[-C--:B------:R-:W-:Y:S01]  /*3000*/  FFMA R73, R40, R28.reuse, R73 ;  /* 0x0000001c28497223 */ /* 0x080fe20000000049 */
[----:B------:R-:W4:Y:S01]  /*3010*/  LDS.128 R108, [R6+UR7] ;  /* 0x00000007066c7984 */ /* 0x000f220008000c00 */
[-C--:B------:R-:W-:Y:S01]  /*3020*/  FFMA R32, R41, R28.reuse, R32 ;  /* 0x0000001c29207223 */ /* 0x080fe20000000020 */
[-C--:B------:R-:W-:Y:S01]  /*3030*/  FFMA R44, R43, R28.reuse, R34 ;  /* 0x0000001c2b2c7223 */ /* 0x080fe20000000022 */
[-C--:B------:R-:W-:Y:S01]  /*3040*/  FFMA R76, R49, R28.reuse, R76 ;  /* 0x0000001c314c7223 */ /* 0x080fe2000000004c */
[----:B------:R5:W1:Y:S01]  /*3050*/  LDS.128 R16, [R6+UR7+0x80] ;  /* 0x0000800706107984 */ /* 0x000a620008000c00 */
[----:B--2---:R-:W-:Y:S01]  /*3060*/  IADD3 R3, PT, PT, R3, UR7, RZ ;  /* 0x0000000703037c10 */ /* 0x004fe2000fffe0ff */
[-C--:B------:R-:W-:Y:S01]  /*3070*/  FFMA R79, R50, R28.reuse, R79 ;  /* 0x0000001c324f7223 */ /* 0x080fe2000000004f */
[----:B------:R-:W-:Y:S01]  /*3080*/  FFMA R56, R51, R28, R56 ;  /* 0x0000001c33387223 */ /* 0x000fe20000000038 */
[-C--:B------:R-:W-:Y:S01]  /*3090*/  FFMA R52, R41, R29.reuse, R52 ;  /* 0x0000001d29347223 */ /* 0x080fe20000000034 */
[-C--:B------:R-:W-:Y:S01]  /*30a0*/  FFMA R53, R40, R29.reuse, R53 ;  /* 0x0000001d28357223 */ /* 0x080fe20000000035 */
[-C--:B------:R-:W-:Y:S01]  /*30b0*/  FFMA R46, R43, R29.reuse, R114 ;  /* 0x0000001d2b2e7223 */ /* 0x080fe20000000072 */
[-C--:B------:R-:W-:Y:S01]  /*30c0*/  FFMA R14, R49, R29.reuse, R14 ;  /* 0x0000001d310e7223 */ /* 0x080fe2000000000e */
[----:B-----5:R-:W-:Y:S01]  /*30d0*/  IADD3 R6, PT, PT, R6, UR7, RZ ;  /* 0x0000000706067c10 */ /* 0x020fe2000fffe0ff */
        /* <DEDUP_REMOVED lines=19> */
[----:B------:R-:W-:Y:S06]  /*3210*/  @P1 BRA `(.L_x_0) ;  /* 0xffffffd800481947 */ /* 0x000fec000383ffff */
[----:B------:R-:W2:Y:S01]  /*3220*/  S2R R8, SR_TID.X ;  /* 0x0000000000087919 */ /* 0x000ea20000002100 */
[----:B------:R-:W-:Y:S01]  /*3230*/  SHF.R.S32.HI R3, RZ, 0x1f, R0 ;  /* 0x0000001fff037819 */ /* 0x000fe20000011400 */
[----:B------:R-:W5:Y:S01]  /*3240*/  S2UR UR5, SR_CgaCtaId ;  /* 0x00000000000579c3 */ /* 0x000f620000008800 */
[----:B------:R-:W-:Y:S01]  /*3250*/  UMOV UR4, 0x400 ;  /* 0x0000040000047882 */ /* 0x000fe20000000000 */
[----:B------:R-:W3:Y:S01]  /*3260*/  S2R R5, SR_CTAID.X ;  /* 0x0000000000057919 */ /* 0x000ee20000002500 */
[----:B------:R-:W-:Y:S01]  /*3270*/  LEA.HI R2, R3, R0, RZ, 0x3 ;  /* 0x0000000003027211 */ /* 0x000fe200078f18ff */
[----:B------:R-:W4:Y:S03]  /*3280*/  LDCU.64 UR6, c[0x0][0x390] ;  /* 0x00007200ff0677ac */ /* 0x000f260008000a00 */
[----:B------:R-:W-:Y:S01]  /*3290*/  SHF.L.U32 R2, R2, 0x1, RZ ;  /* 0x0000000102027819 */ /* 0x000fe200000006ff */
[----:B-----5:R-:W-:Y:S01]  /*32a0*/  ULEA UR4, UR5, UR4, 0x18 ;  /* 0x0000000405047291 */ /* 0x020fe2000f8ec0ff */
[----:B--2---:R-:W-:-:S02]  /*32b0*/  SHF.R.U32.HI R4, RZ, 0x3, R8 ;  /* 0x00000003ff047819 */ /* 0x004fc40000011608 */
[----:B------:R-:W-:Y:S02]  /*32c0*/  SHF.L.U32 R3, R8, 0x1, RZ ;  /* 0x0000000108037819 */ /* 0x000fe400000006ff */
[----:B------:R-:W-:Y:S02]  /*32d0*/  LOP3.LUT R9, R4, 0x2, RZ, 0xc0, !PT ;  /* 0x0000000204097812 */ /* 0x000fe400078ec0ff */
[----:B------:R-:W-:Y:S02]  /*32e0*/  LOP3.LUT R4, R3, 0x1c, RZ, 0xc0, !PT ;  /* 0x0000001c03047812 */ /* 0x000fe400078ec0ff */
[----:B------:R-:W-:Y:S02]  /*32f0*/  LOP3.LUT R9, R9, 0x1, R8, 0xf8, !PT ;  /* 0x0000000109097812 */ /* 0x000fe400078ef808 */
[----:B------:R-:W-:Y:S02]  /*3300*/  LEA R7, R7, R4, 0x6 ;  /* 0x0000000407077211 */ /* 0x000fe400078e30ff */
[----:B------:R-:W-:-:S02]  /*3310*/  LOP3.LUT R3, R9, 0x3ffffff0, R2, 0xf8, !PT ;  /* 0x3ffffff009037812 */ /* 0x000fc400078ef802 */
[----:B------:R-:W-:Y:S02]  /*3320*/  LEA.HI R2, R0, R0, RZ, 0x1 ;  /* 0x0000000000027211 */ /* 0x000fe400078f08ff */
[----:B------:R-:W-:Y:S02]  /*3330*/  LEA R10, R10, R3, 0x2 ;  /* 0x000000030a0a7211 */ /* 0x000fe400078e10ff */
[----:B------:R-:W-:Y:S02]  /*3340*/  LOP3.LUT R3, R2, 0xfffffffe, RZ, 0xc0, !PT ;  /* 0xfffffffe02037812 */ /* 0x000fe400078ec0ff */
[----:B---3--:R-:W-:Y:S01]  /*3350*/  SHF.L.U32 R4, R5, 0x4, RZ ;  /* 0x0000000405047819 */ /* 0x008fe200000006ff */
[----:B------:R-:W-:Y:S01]  /*3360*/  IMAD R7, R10, 0x91, R7 ;  /* 0x000000910a077824 */ /* 0x000fe200078e0207 */
[----:B------:R-:W-:Y:S02]  /*3370*/  IADD3 R3, PT, PT, R0, -R3, RZ ;  /* 0x8000000300037210 */ /* 0x000fe40007ffe0ff */
[----:B------:R-:W-:-:S02]  /*3380*/  LOP3.LUT R4, R4, 0x7fffff80, RZ, 0xc0, !PT ;  /* 0x7fffff8004047812 */ /* 0x000fc400078ec0ff */
[----:B------:R-:W-:Y:S02]  /*3390*/  SHF.L.U32 R6, R5, 0x7, RZ ;  /* 0x0000000705067819 */ /* 0x000fe400000006ff */
[----:B------:R-:W-:Y:S02]  /*33a0*/  SHF.R.S32.HI R0, RZ, 0x1, R2 ;  /* 0x00000001ff007819 */ /* 0x000fe40000011402 */
[----:B------:R-:W-:Y:S02]  /*33b0*/  LEA R5, R3, R4, 0x2 ;  /* 0x0000000403057211 */ /* 0x000fe400078e10ff */
[----:B------:R-:W-:Y:S02]  /*33c0*/  LOP3.LUT R9, R6, 0x380, RZ, 0xc0, !PT ;  /* 0x0000038006097812 */ /* 0x000fe400078ec0ff */
[----:B------:R-:W-:Y:S02]  /*33d0*/  LEA R6, R0, R3, 0x2 ;  /* 0x0000000300067211 */ /* 0x000fe400078e10ff */
[----:B------:R-:W-:-:S02]  /*33e0*/  SHF.L.U32 R2, R8, 0x2, RZ ;  /* 0x0000000208027819 */ /* 0x000fc400000006ff */
[----:B------:R-:W-:Y:S02]  /*33f0*/  LEA R0, R0, R5, 0x5 ;  /* 0x0000000500007211 */ /* 0x000fe400078e28ff */
[----:B------:R-:W-:Y:S01]  /*3400*/  LEA R5, R7, UR4, 0x2 ;  /* 0x0000000407057c11 */ /* 0x000fe2000f8e10ff */
[----:B------:R-:W-:Y:S01]  /*3410*/  BAR.SYNC.DEFER_BLOCKING 0x0 ;  /* 0x0000000000007b1d */ /* 0x000fe20000010000 */
[----:B------:R-:W-:Y:S02]  /*3420*/  LOP3.LUT R4, R9, 0x1f, R8, 0xf8, !PT ;  /* 0x0000001f09047812 */ /* 0x000fe400078ef808 */
[----:B------:R-:W-:Y:S01]  /*3430*/  LOP3.LUT R9, R2, 0x7c, RZ, 0xc0, !PT ;  /* 0x0000007c02097812 */ /* 0x000fe200078ec0ff */
[----:B------:R-:W-:Y:S01]  /*3440*/  IMAD.WIDE R2, R0, 0x1000, RZ ;  /* 0x0000100000027825 */ /* 0x000fe200078e02ff */
[----:B------:R-:W-:Y:S02]  /*3450*/  SHF.L.U32 R7, R4, 0x2, RZ ;  /* 0x0000000204077819 */ /* 0x000fe400000006ff */
[----:B------:R-:W-:Y:S01]  /*3460*/  ISETP.GE.AND P1, PT, R0, 0x3fe, PT ;  /* 0x000003fe0000780c */ /* 0x000fe20003f26270 */
[----:B------:R-:W-:Y:S01]  /*3470*/  IMAD R4, R6, 0x244, R9 ;  /* 0x0000024406047824 */ /* 0x000fe200078e0209 */
[----:B------:R-:W-:-:S04]  /*3480*/  LOP3.LUT R7, R2, R7, RZ, 0xfc, !PT ;  /* 0x0000000702077212 */ /* 0x000fc800078efcff */
[----:B----4-:R-:W-:-:S04]  /*3490*/  IADD3 R2, P0, PT, R7, UR6, RZ ;  /* 0x0000000607027c10 */ /* 0x010fc8000ff1e0ff */
[----:B------:R-:W-:Y:S02]  /*34a0*/  IADD3.X R3, PT, PT, R3, UR7, RZ, P0, !PT ;  /* 0x0000000703037c10 */ /* 0x000fe400087fe4ff */
[----:B------:R-:W-:Y:S01]  /*34b0*/  ISETP.GE.AND P0, PT, R0, 0x400, PT ;  /* 0x000004000000780c */ /* 0x000fe20003f06270 */
[----:B------:R2:W-:Y:S04]  /*34c0*/  STS [R5], R83 ;  /* 0x0000005305007388 */ /* 0x0005e80000000800 */
[----:B------:R2:W-:Y:S04]  /*34d0*/  STS [R5+0x4], R93 ;  /* 0x0000045d05007388 */ /* 0x0005e80000000800 */
[----:B------:R2:W-:Y:S04]  /*34e0*/  STS [R5+0x8], R101 ;  /* 0x0000086505007388 */ /* 0x0005e80000000800 */
[----:B------:R2:W-:Y:S04]  /*34f0*/  STS [R5+0xc], R33 ;  /* 0x00000c2105007388 */ /* 0x0005e80000000800 */
[----:B------:R2:W-:Y:S04]  /*3500*/  STS [R5+0x80], R73 ;  /* 0x0000804905007388 */ /* 0x0005e80000000800 */
[----:B------:R2:W-:Y:S04]  /*3510*/  STS [R5+0x84], R53 ;  /* 0x0000843505007388 */ /* 0x0005e80000000800 */
[----:B------:R2:W-:Y:S04]  /*3520*/  STS [R5+0x88], R81 ;  /* 0x0000885105007388 */ /* 0x0005e80000000800 */
[----:B------:R2:W-:Y:S01]  /*3530*/  STS [R5+0x8c], R13 ;  /* 0x00008c0d05007388 */ /* 0x0005e20000000800 */
[----:B------:R-:W-:Y:S06]  /*3540*/  BAR.SYNC.DEFER_BLOCKING 0x0 ;  /* 0x0000000000007b1d */ /* 0x000fec0000010000 */
[----:B-1----:R2:W1:Y:S04]  /*3550*/  LDS R17, [R4+UR4+0x100] ;  /* 0x0001000404117984 */ /* 0x0024680008000800 */
[----:B------:R2:W3:Y:S04]  /*3560*/  LDS R19, [R4+UR4+0x180] ;  /* 0x0001800404137984 */ /* 0x0004e80008000800 */
[----:B------:R2:W4:Y:S04]  /*3570*/  LDS R21, [R4+UR4+0x488] ;  /* 0x0004880404157984 */ /* 0x0005280008000800 */
[----:B------:R2:W5:Y:S04]  /*3580*/  LDS R23, [R4+UR4+0x508] ;  /* 0x0005080404177984 */ /* 0x0005680008000800 */
[----:B------:R2:W1:Y:S04]  /*3590*/  LDS R25, [R4+UR4+0x588] ;  /* 0x0005880404197984 */ /* 0x0004680008000800 */
[----:B------:R2:W1:Y:S01]  /*35a0*/  LDS R27, [R4+UR4+0x608] ;  /* 0x00060804041b7984 */ /* 0x0004620008000800 */
[----:B------:R-:W-:Y:S05]  /*35b0*/  @P0 BRA `(.L_x_1) ;  /* 0x0000000000100947 */ /* 0x000fea0003800000 */
[----:B------:R-:W2:Y:S04]  /*35c0*/  LDS R7, [R4+UR4] ;  /* 0x0000000404077984 */ /* 0x000ea80008000800 */
[----:B------:R-:W3:Y:S04]  /*35d0*/  LDS R9, [R4+UR4+0x80] ;  /* 0x0000800404097984 */ /* 0x000ee80008000800 */
[----:B--2---:R2:W-:Y:S04]  /*35e0*/  STG.E desc[UR12][R2.64], R7 ;  /* 0x0000000702007986 */ /* 0x0045e8000c10190c */
[----:B---3--:R2:W-:Y:S02]  /*35f0*/  STG.E desc[UR12][R2.64+0x80], R9 ;  /* 0x0000800902007986 */ /* 0x0085e4000c10190c */
.L_x_1:
[----:B------:R-:W-:Y:S05]  /*3600*/  @P0 BRA `(.L_x_2) ;  /* 0x0000000000080947 */ /* 0x000fea0003800000 */
[----:B-1----:R1:W-:Y:S04]  /*3610*/  STG.E desc[UR12][R2.64+0x100], R17 ;  /* 0x0001001102007986 */ /* 0x0023e8000c10190c */
[----:B---3--:R1:W-:Y:S02]  /*3620*/  @!P0 STG.E desc[UR12][R2.64+0x180], R19 ;  /* 0x0001801302008986 */ /* 0x0083e4000c10190c */
.L_x_2:
[----:B------:R-:W-:Y:S05]  /*3630*/  @P1 BRA `(.L_x_3) ;  /* 0x0000000000081947 */ /* 0x000fea0003800000 */
[----:B----4-:R4:W-:Y:S04]  /*3640*/  STG.E desc[UR12][R2.64+0x8000], R21 ;  /* 0x0080001502007986 */ /* 0x0109e8000c10190c */
[----:B-----5:R4:W-:Y:S02]  /*3650*/  STG.E desc[UR12][R2.64+0x8080], R23 ;  /* 0x0080801702007986 */ /* 0x0209e4000c10190c */
.L_x_3:
[----:B------:R-:W-:Y:S05]  /*3660*/  @P1 BRA `(.L_x_4) ;  /* 0x0000000000081947 */ /* 0x000fea0003800000 */
[----:B-1----:R1:W-:Y:S04]  /*3670*/  STG.E desc[UR12][R2.64+0x8100], R25 ;  /* 0x0081001902007986 */ /* 0x0023e8000c10190c */
[----:B------:R1:W-:Y:S02]  /*3680*/  @!P1 STG.E desc[UR12][R2.64+0x8180], R27 ;  /* 0x0081801b02009986 */ /* 0x0003e4000c10190c */
.L_x_4:
[----:B------:R-:W-:Y:S01]  /*3690*/  BAR.SYNC.DEFER_BLOCKING 0x0 ;  /* 0x0000000000007b1d */ /* 0x000fe20000010000 */
[C---:B------:R-:W-:Y:S02]  /*36a0*/  ISETP.GE.AND P0, PT, R0.reuse, 0x3ff, PT ;  /* 0x000003ff0000780c */ /* 0x040fe40003f06270 */
[----:B------:R-:W-:-:S03]  /*36b0*/  ISETP.GE.AND P2, PT, R0, 0x3fd, PT ;  /* 0x000003fd0000780c */ /* 0x000fc60003f46270 */
        /* <DEDUP_REMOVED lines=9> */
[----:B--2---:R2:W2:Y:S04]  /*3750*/  LDS R13, [R4+UR4+0x100] ;  /* 0x00010004040d7984 */ /* 0x0044a80008000800 */
[----:B-1----:R1:W1:Y:S04]  /*3760*/  LDS R17, [R4+UR4+0x180] ;  /* 0x0001800404117984 */ /* 0x0022680008000800 */
[----:B---3--:R3:W1:Y:S04]  /*3770*/  LDS R19, [R4+UR4+0x488] ;  /* 0x0004880404137984 */ /* 0x0086680008000800 */
[----:B----4-:R3:W4:Y:S04]  /*3780*/  LDS R21, [R4+UR4+0x508] ;  /* 0x0005080404157984 */ /* 0x0107280008000800 */
[----:B-----5:R3:W5:Y:S04]  /*3790*/  LDS R23, [R4+UR4+0x588] ;  /* 0x0005880404177984 */ /* 0x0207680008000800 */
[----:B------:R3:W1:Y:S01]  /*37a0*/  LDS R25, [R4+UR4+0x608] ;  /* 0x0006080404197984 */ /* 0x0006620008000800 */
[----:B------:R-:W-:Y:S05]  /*37b0*/  @P0 BRA `(.L_x_5) ;  /* 0x0000000000100947 */ /* 0x000fea0003800000 */
[----:B------:R-:W3:Y:S04]  /*37c0*/  LDS R7, [R4+UR4] ;  /* 0x0000000404077984 */ /* 0x000ee80008000800 */
[----:B------:R-:W2:Y:S04]  /*37d0*/  LDS R9, [R4+UR4+0x80] ;  /* 0x0000800404097984 */ /* 0x000ea80008000800 */
[----:B---3--:R3:W-:Y:S04]  /*37e0*/  STG.E desc[UR12][R2.64+0x1000], R7 ;  /* 0x0010000702007986 */ /* 0x0087e8000c10190c */
[----:B--2---:R3:W-:Y:S02]  /*37f0*/  STG.E desc[UR12][R2.64+0x1080], R9 ;  /* 0x0010800902007986 */ /* 0x0047e4000c10190c */
.L_x_5:
[----:B------:R-:W-:Y:S05]  /*3800*/  @P0 BRA `(.L_x_6) ;  /* 0x0000000000080947 */ /* 0x000fea0003800000 */
[----:B--2---:R2:W-:Y:S04]  /*3810*/  STG.E desc[UR12][R2.64+0x1100], R13 ;  /* 0x0011000d02007986 */ /* 0x0045e8000c10190c */
[----:B-1----:R2:W-:Y:S02]  /*3820*/  @!P0 STG.E desc[UR12][R2.64+0x1180], R17 ;  /* 0x0011801102008986 */ /* 0x0025e4000c10190c */
.L_x_6:
[----:B------:R-:W-:Y:S05]  /*3830*/  @P2 BRA `(.L_x_7) ;  /* 0x0000000000082947 */ /* 0x000fea0003800000 */
[----:B-1----:R1:W-:Y:S04]  /*3840*/  STG.E desc[UR12][R2.64+0x9000], R19 ;  /* 0x0090001302007986 */ /* 0x0023e8000c10190c */
[----:B----4-:R1:W-:Y:S02]  /*3850*/  STG.E desc[UR12][R2.64+0x9080], R21 ;  /* 0x0090801502007986 */ /* 0x0103e4000c10190c */
.L_x_7:
[----:B------:R-:W-:Y:S05]  /*3860*/  @P2 BRA `(.L_x_8) ;  /* 0x0000000000082947 */ /* 0x000fea0003800000 */
[----:B-----5:R5:W-:Y:S04]  /*3870*/  STG.E desc[UR12][R2.64+0x9100], R23 ;  /* 0x0091001702007986 */ /* 0x020be8000c10190c */
[----:B-1----:R5:W-:Y:S02]  /*3880*/  @!P2 STG.E desc[UR12][R2.64+0x9180], R25 ;  /* 0x009180190200a986 */ /* 0x002be4000c10190c */
.L_x_8:
[----:B------:R-:W-:Y:S01]  /*3890*/  BAR.SYNC.DEFER_BLOCKING 0x0 ;  /* 0x0000000000007b1d */ /* 0x000fe20000010000 */
[----:B------:R-:W-:-:S05]  /*38a0*/  ISETP.GE.AND P0, PT, R0, 0x3fc, PT ;  /* 0x000003fc0000780c */ /* 0x000fca0003f06270 */
        /* <DEDUP_REMOVED lines=11> */
[----:B------:R1:W1:Y:S04]  /*3960*/  LDS R19, [R4+UR4+0x488] ;  /* 0x0004880404137984 */ /* 0x0002680008000800 */
[----:B----4-:R4:W1:Y:S04]  /*3970*/  LDS R21, [R4+UR4+0x508] ;  /* 0x0005080404157984 */ /* 0x0108680008000800 */
[----:B-----5:R4:W5:Y:S04]  /*3980*/  LDS R23, [R4+UR4+0x588] ;  /* 0x0005880404177984 */ /* 0x0209680008000800 */
[----:B------:R4:W1:Y:S01]  /*3990*/  LDS R25, [R4+UR4+0x608] ;  /* 0x0006080404197984 */ /* 0x0008620008000800 */
[----:B------:R-:W-:Y:S05]  /*39a0*/  @P1 BRA `(.L_x_9) ;  /* 0x0000000000101947 */ /* 0x000fea0003800000 */
[----:B---3--:R-:W3:Y:S04]  /*39b0*/  LDS R7, [R4+UR4] ;  /* 0x0000000404077984 */ /* 0x008ee80008000800 */
[----:B------:R-:W4:Y:S04]  /*39c0*/  LDS R9, [R4+UR4+0x80] ;  /* 0x0000800404097984 */ /* 0x000f280008000800 */
[----:B---3--:R3:W-:Y:S04]  /*39d0*/  STG.E desc[UR12][R2.64+0x2000], R7 ;  /* 0x0020000702007986 */ /* 0x0087e8000c10190c */
[----:B----4-:R3:W-:Y:S02]  /*39e0*/  STG.E desc[UR12][R2.64+0x2080], R9 ;  /* 0x0020800902007986 */ /* 0x0107e4000c10190c */
.L_x_9:
[----:B------:R-:W-:Y:S05]  /*39f0*/  @P1 BRA `(.L_x_10) ;  /* 0x0000000000081947 */ /* 0x000fea0003800000 */
[----:B--2---:R2:W-:Y:S04]  /*3a00*/  STG.E desc[UR12][R2.64+0x2100], R13 ;  /* 0x0021000d02007986 */ /* 0x0045e8000c10190c */
[----:B-1----:R2:W-:Y:S02]  /*3a10*/  @!P1 STG.E desc[UR12][R2.64+0x2180], R17 ;  /* 0x0021801102009986 */ /* 0x0025e4000c10190c */
.L_x_10:
[----:B------:R-:W-:Y:S05]  /*3a20*/  @P0 BRA `(.L_x_11) ;  /* 0x0000000000080947 */ /* 0x000fea0003800000 */
[----:B-1----:R1:W-:Y:S04]  /*3a30*/  STG.E desc[UR12][R2.64+0xa000], R19 ;  /* 0x00a0001302007986 */ /* 0x0023e8000c10190c */
[----:B------:R1:W-:Y:S02]  /*3a40*/  STG.E desc[UR12][R2.64+0xa080], R21 ;  /* 0x00a0801502007986 */ /* 0x0003e4000c10190c */
.L_x_11:
[----:B------:R-:W-:Y:S05]  /*3a50*/  @P0 BRA `(.L_x_12) ;  /* 0x0000000000080947 */ /* 0x000fea0003800000 */
[----:B-----5:R5:W-:Y:S04]  /*3a60*/  STG.E desc[UR12][R2.64+0xa100], R23 ;  /* 0x00a1001702007986 */ /* 0x020be8000c10190c */
[----:B-1----:R5:W-:Y:S02]  /*3a70*/  @!P0 STG.E desc[UR12][R2.64+0xa180], R25 ;  /* 0x00a1801902008986 */ /* 0x002be4000c10190c */
.L_x_12:
        /* <DEDUP_REMOVED lines=14> */
[----:B------:R1:W1:Y:S04]  /*3b60*/  LDS R21, [R4+UR4+0x508] ;  /* 0x0005080404157984 */ /* 0x0002680008000800 */
[----:B-----5:R5:W1:Y:S04]  /*3b70*/  LDS R23, [R4+UR4+0x588] ;  /* 0x0005880404177984 */ /* 0x020a680008000800 */
[----:B------:R5:W1:Y:S01]  /*3b80*/  LDS R25, [R4+UR4+0x608] ;  /* 0x0006080404197984 */ /* 0x000a620008000800 */
[----:B------:R-:W-:Y:S05]  /*3b90*/  @P2 BRA `(.L_x_13) ;  /* 0x0000000000102947 */ /* 0x000fea0003800000 */
[----:B---3--:R-:W3:Y:S04]  /*3ba0*/  LDS R7, [R4+UR4] ;  /* 0x0000000404077984 */ /* 0x008ee80008000800 */
[----:B------:R-:W4:Y:S04]  /*3bb0*/  LDS R9, [R4+UR4+0x80] ;  /* 0x0000800404097984 */ /* 0x000f280008000800 */
[----:B---3--:R3:W-:Y:S04]  /*3bc0*/  STG.E desc[UR12][R2.64+0x3000], R7 ;  /* 0x0030000702007986 */ /* 0x0087e8000c10190c */
[----:B----4-:R3:W-:Y:S02]  /*3bd0*/  STG.E desc[UR12][R2.64+0x3080], R9 ;  /* 0x0030800902007986 */ /* 0x0107e4000c10190c */
.L_x_13:
[----:B------:R-:W-:Y:S05]  /*3be0*/  @P2 BRA `(.L_x_14) ;  /* 0x0000000000082947 */ /* 0x000fea0003800000 */
[----:B--2---:R2:W-:Y:S04]  /*3bf0*/  STG.E desc[UR12][R2.64+0x3100], R13 ;  /* 0x0031000d02007986 */ /* 0x0045e8000c10190c */
[----:B-1----:R2:W-:Y:S02]  /*3c00*/  @!P2 STG.E desc[UR12][R2.64+0x3180], R17 ;  /* 0x003180110200a986 */ /* 0x0025e4000c10190c */
.L_x_14:
[----:B------:R-:W-:Y:S05]  /*3c10*/  @P0 BRA `(.L_x_15) ;  /* 0x0000000000080947 */ /* 0x000fea0003800000 */
[----:B-1----:R1:W-:Y:S04]  /*3c20*/  STG.E desc[UR12][R2.64+0xb000], R19 ;  /* 0x00b0001302007986 */ /* 0x0023e8000c10190c */
[----:B------:R1:W-:Y:S02]  /*3c30*/  STG.E desc[UR12][R2.64+0xb080], R21 ;  /* 0x00b0801502007986 */ /* 0x0003e4000c10190c */
.L_x_15:
[----:B------:R-:W-:Y:S05]  /*3c40*/  @P0 BRA `(.L_x_16) ;  /* 0x0000000000080947 */ /* 0x000fea0003800000 */
[----:B-1----:R1:W-:Y:S04]  /*3c50*/  STG.E desc[UR12][R2.64+0xb100], R23 ;  /* 0x00b1001702007986 */ /* 0x0023e8000c10190c */
[----:B------:R1:W-:Y:S02]  /*3c60*/  @!P0 STG.E desc[UR12][R2.64+0xb180], R25 ;  /* 0x00b1801902008986 */ /* 0x0003e4000c10190c */
.L_x_16:
        /* <DEDUP_REMOVED lines=12> */
[----:B------:R1:W3:Y:S04]  /*3d30*/  LDS R11, [R4+UR4+0x100] ;  /* 0x00010004040b7984 */ /* 0x0002e80008000800 */
[----:B--2---:R2:W2:Y:S04]  /*3d40*/  LDS R13, [R4+UR4+0x180] ;  /* 0x00018004040d7984 */ /* 0x0044a80008000800 */
[----:B-1----:R1:W1:Y:S04]  /*3d50*/  LDS R17, [R4+UR4+0x488] ;  /* 0x0004880404117984 */ /* 0x0022680008000800 */
[----:B------:R1:W1:Y:S04]  /*3d60*/  LDS R19, [R4+UR4+0x508] ;  /* 0x0005080404137984 */ /* 0x0002680008000800 */
[----:B------:R1:W1:Y:S04]  /*3d70*/  LDS R21, [R4+UR4+0x588] ;  /* 0x0005880404157984 */ /* 0x0002680008000800 */
[----:B------:R1:W1:Y:S01]  /*3d80*/  LDS R15, [R4+UR4+0x608] ;  /* 0x00060804040f7984 */ /* 0x0002620008000800 */
[----:B------:R-:W-:Y:S05]  /*3d90*/  @P0 BRA `(.L_x_17) ;  /* 0x0000000000100947 */ /* 0x000fea0003800000 */
[----:B---3--:R-:W3:Y:S04]  /*3da0*/  LDS R7, [R4+UR4] ;  /* 0x0000000404077984 */ /* 0x008ee80008000800 */
[----:B------:R-:W4:Y:S04]  /*3db0*/  LDS R9, [R4+UR4+0x80] ;  /* 0x0000800404097984 */ /* 0x000f280008000800 */
[----:B---3--:R3:W-:Y:S04]  /*3dc0*/  STG.E desc[UR12][R2.64+0x10000], R7 ;  /* 0x0100000702007986 */ /* 0x0087e8000c10190c */
[----:B----4-:R3:W-:Y:S02]  /*3dd0*/  STG.E desc[UR12][R2.64+0x10080], R9 ;  /* 0x0100800902007986 */ /* 0x0107e4000c10190c */
.L_x_17:
[----:B------:R-:W-:Y:S05]  /*3de0*/  @P0 BRA `(.L_x_18) ;  /* 0x0000000000080947 */ /* 0x000fea0003800000 */
[----:B---3--:R3:W-:Y:S04]  /*3df0*/  STG.E desc[UR12][R2.64+0x10100], R11 ;  /* 0x0101000b02007986 */ /* 0x0087e8000c10190c */
[----:B--2---:R3:W-:Y:S02]  /*3e00*/  @!P0 STG.E desc[UR12][R2.64+0x10180], R13 ;  /* 0x0101800d02008986 */ /* 0x0047e4000c10190c */
.L_x_18:
[----:B------:R-:W-:Y:S05]  /*3e10*/  @P1 BRA `(.L_x_19) ;  /* 0x0000000000081947 */ /* 0x000fea0003800000 */
[----:B-1----:R1:W-:Y:S04]  /*3e20*/  STG.E desc[UR12][R2.64+0x18000], R17 ;  /* 0x0180001102007986 */ /* 0x0023e8000c10190c */
[----:B------:R1:W-:Y:S02]  /*3e30*/  STG.E desc[UR12][R2.64+0x18080], R19 ;  /* 0x0180801302007986 */ /* 0x0003e4000c10190c */
.L_x_19:
[----:B------:R-:W-:Y:S05]  /*3e40*/  @P1 BRA `(.L_x_20) ;  /* 0x0000000000081947 */ /* 0x000fea0003800000 */
[----:B-1----:R1:W-:Y:S04]  /*3e50*/  STG.E desc[UR12][R2.64+0x18100], R21 ;  /* 0x0181001502007986 */ /* 0x0023e8000c10190c */
[----:B------:R1:W-:Y:S02]  /*3e60*/  @!P1 STG.E desc[UR12][R2.64+0x18180], R15 ;  /* 0x0181800f02009986 */ /* 0x0003e4000c10190c */
.L_x_20:
        /* <DEDUP_REMOVED lines=12> */
[----:B---3--:R3:W3:Y:S04]  /*3f30*/  LDS R11, [R4+UR4+0x100] ;  /* 0x00010004040b7984 */ /* 0x0086e80008000800 */
[----:B--2---:R2:W2:Y:S04]  /*3f40*/  LDS R13, [R4+UR4+0x180] ;  /* 0x00018004040d7984 */ /* 0x0044a80008000800 */
[----:B-1----:R1:W1:Y:S04]  /*3f50*/  LDS R15, [R4+UR4+0x488] ;  /* 0x00048804040f7984 */ /* 0x0022680008000800 */
[----:B------:R1:W1:Y:S04]  /*3f60*/  LDS R17, [R4+UR4+0x508] ;  /* 0x0005080404117984 */ /* 0x0002680008000800 */
[----:B------:R1:W1:Y:S04]  /*3f70*/  LDS R19, [R4+UR4+0x588] ;  /* 0x0005880404137984 */ /* 0x0002680008000800 */
[----:B------:R1:W1:Y:S01]  /*3f80*/  LDS R21, [R4+UR4+0x608] ;  /* 0x0006080404157984 */ /* 0x0002620008000800 */
[----:B------:R-:W-:Y:S05]  /*3f90*/  @P0 BRA `(.L_x_21) ;  /* 0x0000000000100947 */ /* 0x000fea0003800000 */
[----:B------:R-:W4:Y:S04]  /*3fa0*/  LDS R7, [R4+UR4] ;  /* 0x0000000404077984 */ /* 0x000f280008000800 */
[----:B------:R-:W5:Y:S04]  /*3fb0*/  LDS R9, [R4+UR4+0x80] ;  /* 0x0000800404097984 */ /* 0x000f680008000800 */
[----:B----4-:R4:W-:Y:S04]  /*3fc0*/  STG.E desc[UR12][R2.64+0x11000], R7 ;  /* 0x0110000702007986 */ /* 0x0109e8000c10190c */
[----:B-----5:R4:W-:Y:S02]  /*3fd0*/  STG.E desc[UR12][R2.64+0x11080], R9 ;  /* 0x0110800902007986 */ /* 0x0209e4000c10190c */
.L_x_21:
[----:B------:R-:W-:Y:S05]  /*3fe0*/  @P0 BRA `(.L_x_22) ;  /* 0x0000000000080947 */ /* 0x000fea0003800000 */
[----:B---3--:R3:W-:Y:S04]  /*3ff0*/  STG.E desc[UR12][R2.64+0x11100], R11 ;  /* 0x0111000b02007986 */ /* 0x0087e8000c10190c */
[----:B--2---:R3:W-:Y:S02]  /*4000*/  @!P0 STG.E desc[UR12][R2.64+0x11180], R13 ;  /* 0x0111800d02008986 */ /* 0x0047e4000c10190c */
.L_x_22:
[----:B------:R-:W-:Y:S05]  /*4010*/  @P2 BRA `(.L_x_23) ;  /* 0x0000000000082947 */ /* 0x000fea0003800000 */
[----:B-1----:R1:W-:Y:S04]  /*4020*/  STG.E desc[UR12][R2.64+0x19000], R15 ;  /* 0x0190000f02007986 */ /* 0x0023e8000c10190c */
[----:B------:R1:W-:Y:S02]  /*4030*/  STG.E desc[UR12][R2.64+0x19080], R17 ;  /* 0x0190801102007986 */ /* 0x0003e4000c10190c */
.L_x_23:
[----:B------:R-:W-:Y:S05]  /*4040*/  @P2 BRA `(.L_x_24) ;  /* 0x0000000000082947 */ /* 0x000fea0003800000 */
[----:B-1----:R1:W-:Y:S04]  /*4050*/  STG.E desc[UR12][R2.64+0x19100], R19 ;  /* 0x0191001302007986 */ /* 0x0023e8000c10190c */
[----:B------:R1:W-:Y:S02]  /*4060*/  @!P2 STG.E desc[UR12][R2.64+0x19180], R21 ;  /* 0x019180150200a986 */ /* 0x0003e4000c10190c */
.L_x_24:
        /* <DEDUP_REMOVED lines=18> */
[----:B----4-:R-:W4:Y:S04]  /*4190*/  LDS R7, [R4+UR4] ;  /* 0x0000000404077984 */ /* 0x010f280008000800 */
[----:B------:R-:W5:Y:S04]  /*41a0*/  LDS R9, [R4+UR4+0x80] ;  /* 0x0000800404097984 */ /* 0x000f680008000800 */
[----:B----4-:R4:W-:Y:S04]  /*41b0*/  STG.E desc[UR12][R2.64+0x12000], R7 ;  /* 0x0120000702007986 */ /* 0x0109e8000c10190c */
[----:B-----5:R4:W-:Y:S02]  /*41c0*/  STG.E desc[UR12][R2.64+0x12080], R9 ;  /* 0x0120800902007986 */ /* 0x0209e4000c10190c */
.L_x_25:
[----:B------:R-:W-:Y:S05]  /*41d0*/  @P1 BRA `(.L_x_26) ;  /* 0x0000000000081947 */ /* 0x000fea0003800000 */
[----:B---3--:R3:W-:Y:S04]  /*41e0*/  STG.E desc[UR12][R2.64+0x12100], R11 ;  /* 0x0121000b02007986 */ /* 0x0087e8000c10190c */
[----:B--2---:R3:W-:Y:S02]  /*41f0*/  @!P1 STG.E desc[UR12][R2.64+0x12180], R13 ;  /* 0x0121800d02009986 */ /* 0x0047e4000c10190c */
.L_x_26:
[----:B------:R-:W-:Y:S05]  /*4200*/  @P0 BRA `(.L_x_27) ;  /* 0x0000000000080947 */ /* 0x000fea0003800000 */
[----:B-1----:R1:W-:Y:S04]  /*4210*/  STG.E desc[UR12][R2.64+0x1a000], R15 ;  /* 0x01a0000f02007986 */ /* 0x0023e8000c10190c */
[----:B------:R1:W-:Y:S02]  /*4220*/  STG.E desc[UR12][R2.64+0x1a080], R17 ;  /* 0x01a0801102007986 */ /* 0x0003e4000c10190c */
.L_x_27:
[----:B------:R-:W-:Y:S05]  /*4230*/  @P0 BRA `(.L_x_28) ;  /* 0x0000000000080947 */ /* 0x000fea0003800000 */
[----:B-1----:R1:W-:Y:S04]  /*4240*/  STG.E desc[UR12][R2.64+0x1a100], R19 ;  /* 0x01a1001302007986 */ /* 0x0023e8000c10190c */
[----:B------:R1:W-:Y:S02]  /*4250*/  @!P0 STG.E desc[UR12][R2.64+0x1a180], R21 ;  /* 0x01a1801502008986 */ /* 0x0003e4000c10190c */
.L_x_28:
        /* <DEDUP_REMOVED lines=12> */
[----:B------:R1:W1:Y:S04]  /*4320*/  LDS R19, [R4+UR4+0x608] ;  /* 0x0006080404137984 */ /* 0x0002680008000800 */
[----:B----4-:R4:W1:Y:S04]  /*4330*/  LDS R9, [R4+UR4+0x100] ;  /* 0x0001000404097984 */ /* 0x0108680008000800 */
[----:B---3--:R4:W3:Y:S04]  /*4340*/  LDS R11, [R4+UR4+0x180] ;  /* 0x00018004040b7984 */ /* 0x0088e80008000800 */
[----:B--2---:R4:W2:Y:S04]  /*4350*/  LDS R13, [R4+UR4+0x488] ;  /* 0x00048804040d7984 */ /* 0x0048a80008000800 */
[----:B------:R4:W1:Y:S01]  /*4360*/  LDS R15, [R4+UR4+0x508] ;  /* 0x00050804040f7984 */ /* 0x0008620008000800 */
[----:B------:R-:W-:Y:S05]  /*4370*/  @P2 BRA `(.L_x_29) ;  /* 0x0000000000102947 */ /* 0x000fea0003800000 */
[----:B------:R-:W5:Y:S04]  /*4380*/  LDS R5, [R4+UR4] ;  /* 0x0000000404057984 */ /* 0x000f680008000800 */
[----:B------:R-:W4:Y:S04]  /*4390*/  LDS R7, [R4+UR4+0x80] ;  /* 0x0000800404077984 */ /* 0x000f280008000800 */
[----:B-----5:R5:W-:Y:S04]  /*43a0*/  STG.E desc[UR12][R2.64+0x13000], R5 ;  /* 0x0130000502007986 */ /* 0x020be8000c10190c */
[----:B----4-:R5:W-:Y:S02]  /*43b0*/  STG.E desc[UR12][R2.64+0x13080], R7 ;  /* 0x0130800702007986 */ /* 0x010be4000c10190c */
.L_x_29:
[----:B------:R-:W-:Y:S05]  /*43c0*/  @P2 BRA `(.L_x_30) ;  /* 0x0000000000082947 */ /* 0x000fea0003800000 */
[----:B-1----:R1:W-:Y:S04]  /*43d0*/  STG.E desc[UR12][R2.64+0x13100], R9 ;  /* 0x0131000902007986 */ /* 0x0023e8000c10190c */
[----:B---3--:R1:W-:Y:S02]  /*43e0*/  @!P2 STG.E desc[UR12][R2.64+0x13180], R11 ;  /* 0x0131800b0200a986 */ /* 0x0083e4000c10190c */
.L_x_30:
[----:B------:R-:W-:Y:S05]  /*43f0*/  @P0 BRA `(.L_x_31) ;  /* 0x0000000000080947 */ /* 0x000fea0003800000 */
[----:B--2---:R2:W-:Y:S04]  /*4400*/  STG.E desc[UR12][R2.64+0x1b000], R13 ;  /* 0x01b0000d02007986 */ /* 0x0045e8000c10190c */
[----:B-1----:R2:W-:Y:S02]  /*4410*/  STG.E desc[UR12][R2.64+0x1b080], R15 ;  /* 0x01b0800f02007986 */ /* 0x0025e4000c10190c */
.L_x_31:
[----:B-1----:R1:W-:Y:S01]  /*4420*/  @!P0 STG.E desc[UR12][R2.64+0x1b100], R17 ;  /* 0x01b1001102008986 */ /* 0x0023e2000c10190c */
[----:B------:R-:W-:Y:S05]  /*4430*/  @P0 EXIT ;  /* 0x000000000000094d */ /* 0x000fea0003800000 */
[----:B------:R-:W-:Y:S01]  /*4440*/  STG.E desc[UR12][R2.64+0x1b180], R19 ;  /* 0x01b1801302007986 */ /* 0x000fe2000c10190c */
[----:B------:R-:W-:Y:S05]  /*4450*/  EXIT ;  /* 0x000000000000794d */ /* 0x000fea0003800000 */
.L_x_32:
[----:B------:R-:W-:-:S00]  /*4460*/  BRA `(.L_x_32) ;  /* 0xfffffffc00fc7947 */ /* 0x000fc0000383ffff */
[----:B------:R-:W-:-:S00]  /*4470*/  NOP ;  /* 0x0000000000007918 */ /* 0x000fc00000000000 */
        /* <DEDUP_REMOVED lines=8> */
.L_x_33:


//--------------------- .nv.shared._Z6kernelPfS_S_ --------------------------
	.section	.nv.shared._Z6kernelPfS_S_,"aw",@nobits
	.sectionflags	@""
	.align	16
	.zero		1024


//--------------------- .nv.shared.reserved.0     --------------------------
	.section	.nv.shared.reserved.0,"aw",@nobits
	.weak		__nv_reservedSMEM_offset_0_alias
	.size		__nv_reservedSMEM_offset_0_alias, 0, 64
	.other		__nv_reservedSMEM_offset_0_alias,@"STO_CUDA_RESERVED_SHARED STV_DEFAULT"
__nv_reservedSMEM_offset_0_alias:
	.zero		0
	.zero		64


//--------------------- .nv.constant0._Z6kernelPfS_S_ --------------------------
	.section	.nv.constant0._Z6kernelPfS_S_,"a",@progbits
	.sectionflags	@""
	.align	4
.nv.constant0._Z6kernelPfS_S_:
	.zero		920


//--------------------- SYMBOLS --------------------------

	.type		.nv.reservedSmem.offset0,@object
	.size		.nv.reservedSmem.offset0,0x4
	.type		.nv.reservedSmem.cap,@object
	.size		.nv.reservedSmem.cap,0x4
